//
// Generated by NVIDIA NVVM Compiler
//
// Compiler Build ID: CL-36424714
// Cuda compilation tools, release 13.0, V13.0.88
// Based on NVVM 20.0.0
//

.version 9.0
.target sm_100
.address_size 64

	// .globl	_Z4gamejjPy
.extern .func  (.param .b32 func_retval0) vprintf
(
	.param .b64 vprintf_param_0,
	.param .b64 vprintf_param_1
)
;
.global .align 4 .b8 precalc_xorwow_matrix[102400];
.global .align 4 .b8 precalc_xorwow_offset_matrix[102400];
.global .align 4 .b8 mrg32k3aM1[2304];
.global .align 4 .b8 mrg32k3aM2[2304];
.global .align 4 .b8 mrg32k3aM1SubSeq[2016];
.global .align 4 .b8 mrg32k3aM2SubSeq[2016];
.global .align 4 .b8 mrg32k3aM1Seq[2304];
.global .align 4 .b8 mrg32k3aM2Seq[2304];
.const .align 8 .b8 __cr_lgamma_table[72];
.global .align 1 .b8 $str[60] = {105, 110, 112, 117, 116, 115, 58, 10, 114, 97, 110, 100, 95, 118, 97, 114, 58, 32, 37, 48, 35, 48, 49, 48, 120, 10, 116, 101, 115, 116, 58, 32, 37, 48, 35, 48, 49, 48, 120, 10, 114, 101, 112, 95, 98, 105, 116, 115, 58, 32, 37, 48, 35, 48, 49, 48, 120, 10, 10};
.global .align 1 .b8 $str$1[62] = {111, 117, 116, 112, 117, 116, 115, 58, 10, 114, 97, 110, 100, 95, 118, 97, 114, 58, 32, 37, 48, 35, 48, 49, 48, 120, 10, 116, 101, 115, 116, 58, 32, 37, 48, 35, 48, 49, 48, 120, 10, 114, 101, 112, 95, 98, 105, 116, 115, 58, 32, 37, 48, 35, 48, 49, 48, 120, 10, 10, 10};

.visible .entry _Z4gamejjPy(
	.param .u32 _Z4gamejjPy_param_0,
	.param .u32 _Z4gamejjPy_param_1,
	.param .u64 .ptr .align 1 _Z4gamejjPy_param_2
)
{
	.local .align 8 .b8 	__local_depot0[64];
	.reg .b64 	%SP;
	.reg .b64 	%SPL;
	.reg .pred 	%p<85>;
	.reg .b32 	%r<1639>;
	.reg .b64 	%rd<69>;

	mov.u64 	%SPL, __local_depot0;
	cvta.local.u64 	%SP, %SPL;
	ld.param.u32 	%r701, [_Z4gamejjPy_param_0];
	ld.param.u32 	%r702, [_Z4gamejjPy_param_1];
	ld.param.u64 	%rd14, [_Z4gamejjPy_param_2];
	cvta.to.global.u64 	%rd1, %rd14;
	add.u64 	%rd2, %SPL, 0;
	add.u64 	%rd3, %SPL, 48;
	mov.u32 	%r703, %ntid.x;
	mov.u32 	%r704, %ctaid.x;
	mov.u32 	%r705, %tid.x;
	mad.lo.s32 	%r1, %r703, %r704, %r705;
	setp.ne.s32 	%p1, %r1, 0;
	@%p1 bra 	$L__BB0_2;
	mov.b64 	%rd17, 0;
	st.global.u64 	[%rd1], %rd17;
$L__BB0_2:
	setp.eq.s32 	%p2, %r1, 0;
	xor.b32  	%r708, %r702, -1429050551;
	mul.lo.s32 	%r709, %r708, 1099087573;
	add.s32 	%r1512, %r709, -638133224;
	add.s32 	%r1242, %r709, 123456789;
	st.local.v2.u32 	[%rd2], {%r1512, %r1242};
	xor.b32  	%r1241, %r709, 362436069;
	mov.b32 	%r1240, -123459836;
	st.local.v2.u32 	[%rd2+8], {%r1241, %r1240};
	add.s32 	%r1238, %r709, 5783321;
	mov.b32 	%r1239, -589760388;
	st.local.v2.u32 	[%rd2+16], {%r1239, %r1238};
	@%p2 bra 	$L__BB0_117;
	cvt.s64.s32 	%rd67, %r1;
	mov.b32 	%r1225, 0;
	mov.b32 	%r1240, -123459836;
	mov.b32 	%r1239, -589760388;
	mov.u64 	%rd19, precalc_xorwow_matrix;
$L__BB0_4:
	mov.u64 	%rd5, %rd67;
	and.b64  	%rd6, %rd5, 3;
	setp.eq.s64 	%p3, %rd6, 0;
	@%p3 bra 	$L__BB0_116;
	mul.wide.u32 	%rd18, %r1225, 3200;
	add.s64 	%rd7, %rd19, %rd18;
	mov.b32 	%r1238, 0;
	mov.u32 	%r1239, %r1238;
	mov.u32 	%r1240, %r1238;
	mov.u32 	%r1241, %r1238;
	mov.u32 	%r1242, %r1238;
	mov.u32 	%r1231, %r1238;
$L__BB0_6:
	mul.wide.u32 	%rd20, %r1231, 4;
	add.s64 	%rd21, %rd2, %rd20;
	ld.local.u32 	%r18, [%rd21+4];
	shl.b32 	%r19, %r1231, 5;
	mov.b32 	%r1237, 0;
$L__BB0_7:
	.pragma "nounroll";
	shr.u32 	%r715, %r18, %r1237;
	and.b32  	%r716, %r715, 1;
	setp.eq.b32 	%p4, %r716, 1;
	not.pred 	%p5, %p4;
	add.s32 	%r717, %r19, %r1237;
	mul.lo.s32 	%r718, %r717, 5;
	mul.wide.u32 	%rd22, %r718, 4;
	add.s64 	%rd8, %rd7, %rd22;
	@%p5 bra 	$L__BB0_9;
	ld.global.u32 	%r719, [%rd8];
	xor.b32  	%r1242, %r1242, %r719;
	ld.global.u32 	%r720, [%rd8+4];
	xor.b32  	%r1241, %r1241, %r720;
	ld.global.u32 	%r721, [%rd8+8];
	xor.b32  	%r1240, %r1240, %r721;
	ld.global.u32 	%r722, [%rd8+12];
	xor.b32  	%r1239, %r1239, %r722;
	ld.global.u32 	%r723, [%rd8+16];
	xor.b32  	%r1238, %r1238, %r723;
$L__BB0_9:
	and.b32  	%r725, %r715, 2;
	setp.eq.s32 	%p6, %r725, 0;
	@%p6 bra 	$L__BB0_11;
	ld.global.u32 	%r726, [%rd8+20];
	xor.b32  	%r1242, %r1242, %r726;
	ld.global.u32 	%r727, [%rd8+24];
	xor.b32  	%r1241, %r1241, %r727;
	ld.global.u32 	%r728, [%rd8+28];
	xor.b32  	%r1240, %r1240, %r728;
	ld.global.u32 	%r729, [%rd8+32];
	xor.b32  	%r1239, %r1239, %r729;
	ld.global.u32 	%r730, [%rd8+36];
	xor.b32  	%r1238, %r1238, %r730;
$L__BB0_11:
	and.b32  	%r732, %r715, 4;
	setp.eq.s32 	%p7, %r732, 0;
	@%p7 bra 	$L__BB0_13;
	ld.global.u32 	%r733, [%rd8+40];
	xor.b32  	%r1242, %r1242, %r733;
	ld.global.u32 	%r734, [%rd8+44];
	xor.b32  	%r1241, %r1241, %r734;
	ld.global.u32 	%r735, [%rd8+48];
	xor.b32  	%r1240, %r1240, %r735;
	ld.global.u32 	%r736, [%rd8+52];
	xor.b32  	%r1239, %r1239, %r736;
	ld.global.u32 	%r737, [%rd8+56];
	xor.b32  	%r1238, %r1238, %r737;
$L__BB0_13:
	and.b32  	%r739, %r715, 8;
	setp.eq.s32 	%p8, %r739, 0;
	@%p8 bra 	$L__BB0_15;
	ld.global.u32 	%r740, [%rd8+60];
	xor.b32  	%r1242, %r1242, %r740;
	ld.global.u32 	%r741, [%rd8+64];
	xor.b32  	%r1241, %r1241, %r741;
	ld.global.u32 	%r742, [%rd8+68];
	xor.b32  	%r1240, %r1240, %r742;
	ld.global.u32 	%r743, [%rd8+72];
	xor.b32  	%r1239, %r1239, %r743;
	ld.global.u32 	%r744, [%rd8+76];
	xor.b32  	%r1238, %r1238, %r744;
$L__BB0_15:
	and.b32  	%r746, %r715, 16;
	setp.eq.s32 	%p9, %r746, 0;
	@%p9 bra 	$L__BB0_17;
	ld.global.u32 	%r747, [%rd8+80];
	xor.b32  	%r1242, %r1242, %r747;
	ld.global.u32 	%r748, [%rd8+84];
	xor.b32  	%r1241, %r1241, %r748;
	ld.global.u32 	%r749, [%rd8+88];
	xor.b32  	%r1240, %r1240, %r749;
	ld.global.u32 	%r750, [%rd8+92];
	xor.b32  	%r1239, %r1239, %r750;
	ld.global.u32 	%r751, [%rd8+96];
	xor.b32  	%r1238, %r1238, %r751;
$L__BB0_17:
	and.b32  	%r753, %r715, 32;
	setp.eq.s32 	%p10, %r753, 0;
	@%p10 bra 	$L__BB0_19;
	ld.global.u32 	%r754, [%rd8+100];
	xor.b32  	%r1242, %r1242, %r754;
	ld.global.u32 	%r755, [%rd8+104];
	xor.b32  	%r1241, %r1241, %r755;
	ld.global.u32 	%r756, [%rd8+108];
	xor.b32  	%r1240, %r1240, %r756;
	ld.global.u32 	%r757, [%rd8+112];
	xor.b32  	%r1239, %r1239, %r757;
	ld.global.u32 	%r758, [%rd8+116];
	xor.b32  	%r1238, %r1238, %r758;
$L__BB0_19:
	and.b32  	%r760, %r715, 64;
	setp.eq.s32 	%p11, %r760, 0;
	@%p11 bra 	$L__BB0_21;
	ld.global.u32 	%r761, [%rd8+120];
	xor.b32  	%r1242, %r1242, %r761;
	ld.global.u32 	%r762, [%rd8+124];
	xor.b32  	%r1241, %r1241, %r762;
	ld.global.u32 	%r763, [%rd8+128];
	xor.b32  	%r1240, %r1240, %r763;
	ld.global.u32 	%r764, [%rd8+132];
	xor.b32  	%r1239, %r1239, %r764;
	ld.global.u32 	%r765, [%rd8+136];
	xor.b32  	%r1238, %r1238, %r765;
$L__BB0_21:
	and.b32  	%r767, %r715, 128;
	setp.eq.s32 	%p12, %r767, 0;
	@%p12 bra 	$L__BB0_23;
	ld.global.u32 	%r768, [%rd8+140];
	xor.b32  	%r1242, %r1242, %r768;
	ld.global.u32 	%r769, [%rd8+144];
	xor.b32  	%r1241, %r1241, %r769;
	ld.global.u32 	%r770, [%rd8+148];
	xor.b32  	%r1240, %r1240, %r770;
	ld.global.u32 	%r771, [%rd8+152];
	xor.b32  	%r1239, %r1239, %r771;
	ld.global.u32 	%r772, [%rd8+156];
	xor.b32  	%r1238, %r1238, %r772;
$L__BB0_23:
	and.b32  	%r774, %r715, 256;
	setp.eq.s32 	%p13, %r774, 0;
	@%p13 bra 	$L__BB0_25;
	ld.global.u32 	%r775, [%rd8+160];
	xor.b32  	%r1242, %r1242, %r775;
	ld.global.u32 	%r776, [%rd8+164];
	xor.b32  	%r1241, %r1241, %r776;
	ld.global.u32 	%r777, [%rd8+168];
	xor.b32  	%r1240, %r1240, %r777;
	ld.global.u32 	%r778, [%rd8+172];
	xor.b32  	%r1239, %r1239, %r778;
	ld.global.u32 	%r779, [%rd8+176];
	xor.b32  	%r1238, %r1238, %r779;
$L__BB0_25:
	and.b32  	%r781, %r715, 512;
	setp.eq.s32 	%p14, %r781, 0;
	@%p14 bra 	$L__BB0_27;
	ld.global.u32 	%r782, [%rd8+180];
	xor.b32  	%r1242, %r1242, %r782;
	ld.global.u32 	%r783, [%rd8+184];
	xor.b32  	%r1241, %r1241, %r783;
	ld.global.u32 	%r784, [%rd8+188];
	xor.b32  	%r1240, %r1240, %r784;
	ld.global.u32 	%r785, [%rd8+192];
	xor.b32  	%r1239, %r1239, %r785;
	ld.global.u32 	%r786, [%rd8+196];
	xor.b32  	%r1238, %r1238, %r786;
$L__BB0_27:
	and.b32  	%r788, %r715, 1024;
	setp.eq.s32 	%p15, %r788, 0;
	@%p15 bra 	$L__BB0_29;
	ld.global.u32 	%r789, [%rd8+200];
	xor.b32  	%r1242, %r1242, %r789;
	ld.global.u32 	%r790, [%rd8+204];
	xor.b32  	%r1241, %r1241, %r790;
	ld.global.u32 	%r791, [%rd8+208];
	xor.b32  	%r1240, %r1240, %r791;
	ld.global.u32 	%r792, [%rd8+212];
	xor.b32  	%r1239, %r1239, %r792;
	ld.global.u32 	%r793, [%rd8+216];
	xor.b32  	%r1238, %r1238, %r793;
$L__BB0_29:
	and.b32  	%r795, %r715, 2048;
	setp.eq.s32 	%p16, %r795, 0;
	@%p16 bra 	$L__BB0_31;
	ld.global.u32 	%r796, [%rd8+220];
	xor.b32  	%r1242, %r1242, %r796;
	ld.global.u32 	%r797, [%rd8+224];
	xor.b32  	%r1241, %r1241, %r797;
	ld.global.u32 	%r798, [%rd8+228];
	xor.b32  	%r1240, %r1240, %r798;
	ld.global.u32 	%r799, [%rd8+232];
	xor.b32  	%r1239, %r1239, %r799;
	ld.global.u32 	%r800, [%rd8+236];
	xor.b32  	%r1238, %r1238, %r800;
$L__BB0_31:
	and.b32  	%r802, %r715, 4096;
	setp.eq.s32 	%p17, %r802, 0;
	@%p17 bra 	$L__BB0_33;
	ld.global.u32 	%r803, [%rd8+240];
	xor.b32  	%r1242, %r1242, %r803;
	ld.global.u32 	%r804, [%rd8+244];
	xor.b32  	%r1241, %r1241, %r804;
	ld.global.u32 	%r805, [%rd8+248];
	xor.b32  	%r1240, %r1240, %r805;
	ld.global.u32 	%r806, [%rd8+252];
	xor.b32  	%r1239, %r1239, %r806;
	ld.global.u32 	%r807, [%rd8+256];
	xor.b32  	%r1238, %r1238, %r807;
$L__BB0_33:
	and.b32  	%r809, %r715, 8192;
	setp.eq.s32 	%p18, %r809, 0;
	@%p18 bra 	$L__BB0_35;
	ld.global.u32 	%r810, [%rd8+260];
	xor.b32  	%r1242, %r1242, %r810;
	ld.global.u32 	%r811, [%rd8+264];
	xor.b32  	%r1241, %r1241, %r811;
	ld.global.u32 	%r812, [%rd8+268];
	xor.b32  	%r1240, %r1240, %r812;
	ld.global.u32 	%r813, [%rd8+272];
	xor.b32  	%r1239, %r1239, %r813;
	ld.global.u32 	%r814, [%rd8+276];
	xor.b32  	%r1238, %r1238, %r814;
$L__BB0_35:
	and.b32  	%r816, %r715, 16384;
	setp.eq.s32 	%p19, %r816, 0;
	@%p19 bra 	$L__BB0_37;
	ld.global.u32 	%r817, [%rd8+280];
	xor.b32  	%r1242, %r1242, %r817;
	ld.global.u32 	%r818, [%rd8+284];
	xor.b32  	%r1241, %r1241, %r818;
	ld.global.u32 	%r819, [%rd8+288];
	xor.b32  	%r1240, %r1240, %r819;
	ld.global.u32 	%r820, [%rd8+292];
	xor.b32  	%r1239, %r1239, %r820;
	ld.global.u32 	%r821, [%rd8+296];
	xor.b32  	%r1238, %r1238, %r821;
$L__BB0_37:
	and.b32  	%r823, %r715, 32768;
	setp.eq.s32 	%p20, %r823, 0;
	@%p20 bra 	$L__BB0_39;
	ld.global.u32 	%r824, [%rd8+300];
	xor.b32  	%r1242, %r1242, %r824;
	ld.global.u32 	%r825, [%rd8+304];
	xor.b32  	%r1241, %r1241, %r825;
	ld.global.u32 	%r826, [%rd8+308];
	xor.b32  	%r1240, %r1240, %r826;
	ld.global.u32 	%r827, [%rd8+312];
	xor.b32  	%r1239, %r1239, %r827;
	ld.global.u32 	%r828, [%rd8+316];
	xor.b32  	%r1238, %r1238, %r828;
$L__BB0_39:
	add.s32 	%r1237, %r1237, 16;
	setp.ne.s32 	%p21, %r1237, 32;
	@%p21 bra 	$L__BB0_7;
	mad.lo.s32 	%r829, %r1231, -31, %r19;
	add.s32 	%r1231, %r829, 1;
	setp.ne.s32 	%p22, %r1231, 5;
	@%p22 bra 	$L__BB0_6;
	st.local.u32 	[%rd2+4], %r1242;
	st.local.v2.u32 	[%rd2+8], {%r1241, %r1240};
	st.local.v2.u32 	[%rd2+16], {%r1239, %r1238};
	setp.eq.s64 	%p23, %rd6, 1;
	@%p23 bra 	$L__BB0_116;
	mov.b32 	%r1238, 0;
	mov.u32 	%r1239, %r1238;
	mov.u32 	%r1240, %r1238;
	mov.u32 	%r1241, %r1238;
	mov.u32 	%r1242, %r1238;
	mov.u32 	%r1323, %r1238;
$L__BB0_43:
	mul.wide.u32 	%rd23, %r1323, 4;
	add.s64 	%rd24, %rd2, %rd23;
	ld.local.u32 	%r194, [%rd24+4];
	shl.b32 	%r195, %r1323, 5;
	mov.b32 	%r1329, 0;
$L__BB0_44:
	.pragma "nounroll";
	shr.u32 	%r832, %r194, %r1329;
	and.b32  	%r833, %r832, 1;
	setp.eq.b32 	%p24, %r833, 1;
	not.pred 	%p25, %p24;
	add.s32 	%r834, %r195, %r1329;
	mul.lo.s32 	%r835, %r834, 5;
	mul.wide.u32 	%rd25, %r835, 4;
	add.s64 	%rd9, %rd7, %rd25;
	@%p25 bra 	$L__BB0_46;
	ld.global.u32 	%r836, [%rd9];
	xor.b32  	%r1242, %r1242, %r836;
	ld.global.u32 	%r837, [%rd9+4];
	xor.b32  	%r1241, %r1241, %r837;
	ld.global.u32 	%r838, [%rd9+8];
	xor.b32  	%r1240, %r1240, %r838;
	ld.global.u32 	%r839, [%rd9+12];
	xor.b32  	%r1239, %r1239, %r839;
	ld.global.u32 	%r840, [%rd9+16];
	xor.b32  	%r1238, %r1238, %r840;
$L__BB0_46:
	and.b32  	%r842, %r832, 2;
	setp.eq.s32 	%p26, %r842, 0;
	@%p26 bra 	$L__BB0_48;
	ld.global.u32 	%r843, [%rd9+20];
	xor.b32  	%r1242, %r1242, %r843;
	ld.global.u32 	%r844, [%rd9+24];
	xor.b32  	%r1241, %r1241, %r844;
	ld.global.u32 	%r845, [%rd9+28];
	xor.b32  	%r1240, %r1240, %r845;
	ld.global.u32 	%r846, [%rd9+32];
	xor.b32  	%r1239, %r1239, %r846;
	ld.global.u32 	%r847, [%rd9+36];
	xor.b32  	%r1238, %r1238, %r847;
$L__BB0_48:
	and.b32  	%r849, %r832, 4;
	setp.eq.s32 	%p27, %r849, 0;
	@%p27 bra 	$L__BB0_50;
	ld.global.u32 	%r850, [%rd9+40];
	xor.b32  	%r1242, %r1242, %r850;
	ld.global.u32 	%r851, [%rd9+44];
	xor.b32  	%r1241, %r1241, %r851;
	ld.global.u32 	%r852, [%rd9+48];
	xor.b32  	%r1240, %r1240, %r852;
	ld.global.u32 	%r853, [%rd9+52];
	xor.b32  	%r1239, %r1239, %r853;
	ld.global.u32 	%r854, [%rd9+56];
	xor.b32  	%r1238, %r1238, %r854;
$L__BB0_50:
	and.b32  	%r856, %r832, 8;
	setp.eq.s32 	%p28, %r856, 0;
	@%p28 bra 	$L__BB0_52;
	ld.global.u32 	%r857, [%rd9+60];
	xor.b32  	%r1242, %r1242, %r857;
	ld.global.u32 	%r858, [%rd9+64];
	xor.b32  	%r1241, %r1241, %r858;
	ld.global.u32 	%r859, [%rd9+68];
	xor.b32  	%r1240, %r1240, %r859;
	ld.global.u32 	%r860, [%rd9+72];
	xor.b32  	%r1239, %r1239, %r860;
	ld.global.u32 	%r861, [%rd9+76];
	xor.b32  	%r1238, %r1238, %r861;
$L__BB0_52:
	and.b32  	%r863, %r832, 16;
	setp.eq.s32 	%p29, %r863, 0;
	@%p29 bra 	$L__BB0_54;
	ld.global.u32 	%r864, [%rd9+80];
	xor.b32  	%r1242, %r1242, %r864;
	ld.global.u32 	%r865, [%rd9+84];
	xor.b32  	%r1241, %r1241, %r865;
	ld.global.u32 	%r866, [%rd9+88];
	xor.b32  	%r1240, %r1240, %r866;
	ld.global.u32 	%r867, [%rd9+92];
	xor.b32  	%r1239, %r1239, %r867;
	ld.global.u32 	%r868, [%rd9+96];
	xor.b32  	%r1238, %r1238, %r868;
$L__BB0_54:
	and.b32  	%r870, %r832, 32;
	setp.eq.s32 	%p30, %r870, 0;
	@%p30 bra 	$L__BB0_56;
	ld.global.u32 	%r871, [%rd9+100];
	xor.b32  	%r1242, %r1242, %r871;
	ld.global.u32 	%r872, [%rd9+104];
	xor.b32  	%r1241, %r1241, %r872;
	ld.global.u32 	%r873, [%rd9+108];
	xor.b32  	%r1240, %r1240, %r873;
	ld.global.u32 	%r874, [%rd9+112];
	xor.b32  	%r1239, %r1239, %r874;
	ld.global.u32 	%r875, [%rd9+116];
	xor.b32  	%r1238, %r1238, %r875;
$L__BB0_56:
	and.b32  	%r877, %r832, 64;
	setp.eq.s32 	%p31, %r877, 0;
	@%p31 bra 	$L__BB0_58;
	ld.global.u32 	%r878, [%rd9+120];
	xor.b32  	%r1242, %r1242, %r878;
	ld.global.u32 	%r879, [%rd9+124];
	xor.b32  	%r1241, %r1241, %r879;
	ld.global.u32 	%r880, [%rd9+128];
	xor.b32  	%r1240, %r1240, %r880;
	ld.global.u32 	%r881, [%rd9+132];
	xor.b32  	%r1239, %r1239, %r881;
	ld.global.u32 	%r882, [%rd9+136];
	xor.b32  	%r1238, %r1238, %r882;
$L__BB0_58:
	and.b32  	%r884, %r832, 128;
	setp.eq.s32 	%p32, %r884, 0;
	@%p32 bra 	$L__BB0_60;
	ld.global.u32 	%r885, [%rd9+140];
	xor.b32  	%r1242, %r1242, %r885;
	ld.global.u32 	%r886, [%rd9+144];
	xor.b32  	%r1241, %r1241, %r886;
	ld.global.u32 	%r887, [%rd9+148];
	xor.b32  	%r1240, %r1240, %r887;
	ld.global.u32 	%r888, [%rd9+152];
	xor.b32  	%r1239, %r1239, %r888;
	ld.global.u32 	%r889, [%rd9+156];
	xor.b32  	%r1238, %r1238, %r889;
$L__BB0_60:
	and.b32  	%r891, %r832, 256;
	setp.eq.s32 	%p33, %r891, 0;
	@%p33 bra 	$L__BB0_62;
	ld.global.u32 	%r892, [%rd9+160];
	xor.b32  	%r1242, %r1242, %r892;
	ld.global.u32 	%r893, [%rd9+164];
	xor.b32  	%r1241, %r1241, %r893;
	ld.global.u32 	%r894, [%rd9+168];
	xor.b32  	%r1240, %r1240, %r894;
	ld.global.u32 	%r895, [%rd9+172];
	xor.b32  	%r1239, %r1239, %r895;
	ld.global.u32 	%r896, [%rd9+176];
	xor.b32  	%r1238, %r1238, %r896;
$L__BB0_62:
	and.b32  	%r898, %r832, 512;
	setp.eq.s32 	%p34, %r898, 0;
	@%p34 bra 	$L__BB0_64;
	ld.global.u32 	%r899, [%rd9+180];
	xor.b32  	%r1242, %r1242, %r899;
	ld.global.u32 	%r900, [%rd9+184];
	xor.b32  	%r1241, %r1241, %r900;
	ld.global.u32 	%r901, [%rd9+188];
	xor.b32  	%r1240, %r1240, %r901;
	ld.global.u32 	%r902, [%rd9+192];
	xor.b32  	%r1239, %r1239, %r902;
	ld.global.u32 	%r903, [%rd9+196];
	xor.b32  	%r1238, %r1238, %r903;
$L__BB0_64:
	and.b32  	%r905, %r832, 1024;
	setp.eq.s32 	%p35, %r905, 0;
	@%p35 bra 	$L__BB0_66;
	ld.global.u32 	%r906, [%rd9+200];
	xor.b32  	%r1242, %r1242, %r906;
	ld.global.u32 	%r907, [%rd9+204];
	xor.b32  	%r1241, %r1241, %r907;
	ld.global.u32 	%r908, [%rd9+208];
	xor.b32  	%r1240, %r1240, %r908;
	ld.global.u32 	%r909, [%rd9+212];
	xor.b32  	%r1239, %r1239, %r909;
	ld.global.u32 	%r910, [%rd9+216];
	xor.b32  	%r1238, %r1238, %r910;
$L__BB0_66:
	and.b32  	%r912, %r832, 2048;
	setp.eq.s32 	%p36, %r912, 0;
	@%p36 bra 	$L__BB0_68;
	ld.global.u32 	%r913, [%rd9+220];
	xor.b32  	%r1242, %r1242, %r913;
	ld.global.u32 	%r914, [%rd9+224];
	xor.b32  	%r1241, %r1241, %r914;
	ld.global.u32 	%r915, [%rd9+228];
	xor.b32  	%r1240, %r1240, %r915;
	ld.global.u32 	%r916, [%rd9+232];
	xor.b32  	%r1239, %r1239, %r916;
	ld.global.u32 	%r917, [%rd9+236];
	xor.b32  	%r1238, %r1238, %r917;
$L__BB0_68:
	and.b32  	%r919, %r832, 4096;
	setp.eq.s32 	%p37, %r919, 0;
	@%p37 bra 	$L__BB0_70;
	ld.global.u32 	%r920, [%rd9+240];
	xor.b32  	%r1242, %r1242, %r920;
	ld.global.u32 	%r921, [%rd9+244];
	xor.b32  	%r1241, %r1241, %r921;
	ld.global.u32 	%r922, [%rd9+248];
	xor.b32  	%r1240, %r1240, %r922;
	ld.global.u32 	%r923, [%rd9+252];
	xor.b32  	%r1239, %r1239, %r923;
	ld.global.u32 	%r924, [%rd9+256];
	xor.b32  	%r1238, %r1238, %r924;
$L__BB0_70:
	and.b32  	%r926, %r832, 8192;
	setp.eq.s32 	%p38, %r926, 0;
	@%p38 bra 	$L__BB0_72;
	ld.global.u32 	%r927, [%rd9+260];
	xor.b32  	%r1242, %r1242, %r927;
	ld.global.u32 	%r928, [%rd9+264];
	xor.b32  	%r1241, %r1241, %r928;
	ld.global.u32 	%r929, [%rd9+268];
	xor.b32  	%r1240, %r1240, %r929;
	ld.global.u32 	%r930, [%rd9+272];
	xor.b32  	%r1239, %r1239, %r930;
	ld.global.u32 	%r931, [%rd9+276];
	xor.b32  	%r1238, %r1238, %r931;
$L__BB0_72:
	and.b32  	%r933, %r832, 16384;
	setp.eq.s32 	%p39, %r933, 0;
	@%p39 bra 	$L__BB0_74;
	ld.global.u32 	%r934, [%rd9+280];
	xor.b32  	%r1242, %r1242, %r934;
	ld.global.u32 	%r935, [%rd9+284];
	xor.b32  	%r1241, %r1241, %r935;
	ld.global.u32 	%r936, [%rd9+288];
	xor.b32  	%r1240, %r1240, %r936;
	ld.global.u32 	%r937, [%rd9+292];
	xor.b32  	%r1239, %r1239, %r937;
	ld.global.u32 	%r938, [%rd9+296];
	xor.b32  	%r1238, %r1238, %r938;
$L__BB0_74:
	and.b32  	%r940, %r832, 32768;
	setp.eq.s32 	%p40, %r940, 0;
	@%p40 bra 	$L__BB0_76;
	ld.global.u32 	%r941, [%rd9+300];
	xor.b32  	%r1242, %r1242, %r941;
	ld.global.u32 	%r942, [%rd9+304];
	xor.b32  	%r1241, %r1241, %r942;
	ld.global.u32 	%r943, [%rd9+308];
	xor.b32  	%r1240, %r1240, %r943;
	ld.global.u32 	%r944, [%rd9+312];
	xor.b32  	%r1239, %r1239, %r944;
	ld.global.u32 	%r945, [%rd9+316];
	xor.b32  	%r1238, %r1238, %r945;
$L__BB0_76:
	add.s32 	%r1329, %r1329, 16;
	setp.ne.s32 	%p41, %r1329, 32;
	@%p41 bra 	$L__BB0_44;
	mad.lo.s32 	%r946, %r1323, -31, %r195;
	add.s32 	%r1323, %r946, 1;
	setp.ne.s32 	%p42, %r1323, 5;
	@%p42 bra 	$L__BB0_43;
	st.local.u32 	[%rd2+4], %r1242;
	st.local.v2.u32 	[%rd2+8], {%r1241, %r1240};
	st.local.v2.u32 	[%rd2+16], {%r1239, %r1238};
	setp.ne.s64 	%p43, %rd6, 3;
	@%p43 bra 	$L__BB0_116;
	mov.b32 	%r1238, 0;
	mov.u32 	%r1239, %r1238;
	mov.u32 	%r1240, %r1238;
	mov.u32 	%r1241, %r1238;
	mov.u32 	%r1242, %r1238;
	mov.u32 	%r1415, %r1238;
$L__BB0_80:
	mul.wide.u32 	%rd26, %r1415, 4;
	add.s64 	%rd27, %rd2, %rd26;
	ld.local.u32 	%r370, [%rd27+4];
	shl.b32 	%r371, %r1415, 5;
	mov.b32 	%r1421, 0;
$L__BB0_81:
	.pragma "nounroll";
	shr.u32 	%r949, %r370, %r1421;
	and.b32  	%r950, %r949, 1;
	setp.eq.b32 	%p44, %r950, 1;
	not.pred 	%p45, %p44;
	add.s32 	%r951, %r371, %r1421;
	mul.lo.s32 	%r952, %r951, 5;
	mul.wide.u32 	%rd28, %r952, 4;
	add.s64 	%rd10, %rd7, %rd28;
	@%p45 bra 	$L__BB0_83;
	ld.global.u32 	%r953, [%rd10];
	xor.b32  	%r1242, %r1242, %r953;
	ld.global.u32 	%r954, [%rd10+4];
	xor.b32  	%r1241, %r1241, %r954;
	ld.global.u32 	%r955, [%rd10+8];
	xor.b32  	%r1240, %r1240, %r955;
	ld.global.u32 	%r956, [%rd10+12];
	xor.b32  	%r1239, %r1239, %r956;
	ld.global.u32 	%r957, [%rd10+16];
	xor.b32  	%r1238, %r1238, %r957;
$L__BB0_83:
	and.b32  	%r959, %r949, 2;
	setp.eq.s32 	%p46, %r959, 0;
	@%p46 bra 	$L__BB0_85;
	ld.global.u32 	%r960, [%rd10+20];
	xor.b32  	%r1242, %r1242, %r960;
	ld.global.u32 	%r961, [%rd10+24];
	xor.b32  	%r1241, %r1241, %r961;
	ld.global.u32 	%r962, [%rd10+28];
	xor.b32  	%r1240, %r1240, %r962;
	ld.global.u32 	%r963, [%rd10+32];
	xor.b32  	%r1239, %r1239, %r963;
	ld.global.u32 	%r964, [%rd10+36];
	xor.b32  	%r1238, %r1238, %r964;
$L__BB0_85:
	and.b32  	%r966, %r949, 4;
	setp.eq.s32 	%p47, %r966, 0;
	@%p47 bra 	$L__BB0_87;
	ld.global.u32 	%r967, [%rd10+40];
	xor.b32  	%r1242, %r1242, %r967;
	ld.global.u32 	%r968, [%rd10+44];
	xor.b32  	%r1241, %r1241, %r968;
	ld.global.u32 	%r969, [%rd10+48];
	xor.b32  	%r1240, %r1240, %r969;
	ld.global.u32 	%r970, [%rd10+52];
	xor.b32  	%r1239, %r1239, %r970;
	ld.global.u32 	%r971, [%rd10+56];
	xor.b32  	%r1238, %r1238, %r971;
$L__BB0_87:
	and.b32  	%r973, %r949, 8;
	setp.eq.s32 	%p48, %r973, 0;
	@%p48 bra 	$L__BB0_89;
	ld.global.u32 	%r974, [%rd10+60];
	xor.b32  	%r1242, %r1242, %r974;
	ld.global.u32 	%r975, [%rd10+64];
	xor.b32  	%r1241, %r1241, %r975;
	ld.global.u32 	%r976, [%rd10+68];
	xor.b32  	%r1240, %r1240, %r976;
	ld.global.u32 	%r977, [%rd10+72];
	xor.b32  	%r1239, %r1239, %r977;
	ld.global.u32 	%r978, [%rd10+76];
	xor.b32  	%r1238, %r1238, %r978;
$L__BB0_89:
	and.b32  	%r980, %r949, 16;
	setp.eq.s32 	%p49, %r980, 0;
	@%p49 bra 	$L__BB0_91;
	ld.global.u32 	%r981, [%rd10+80];
	xor.b32  	%r1242, %r1242, %r981;
	ld.global.u32 	%r982, [%rd10+84];
	xor.b32  	%r1241, %r1241, %r982;
	ld.global.u32 	%r983, [%rd10+88];
	xor.b32  	%r1240, %r1240, %r983;
	ld.global.u32 	%r984, [%rd10+92];
	xor.b32  	%r1239, %r1239, %r984;
	ld.global.u32 	%r985, [%rd10+96];
	xor.b32  	%r1238, %r1238, %r985;
$L__BB0_91:
	and.b32  	%r987, %r949, 32;
	setp.eq.s32 	%p50, %r987, 0;
	@%p50 bra 	$L__BB0_93;
	ld.global.u32 	%r988, [%rd10+100];
	xor.b32  	%r1242, %r1242, %r988;
	ld.global.u32 	%r989, [%rd10+104];
	xor.b32  	%r1241, %r1241, %r989;
	ld.global.u32 	%r990, [%rd10+108];
	xor.b32  	%r1240, %r1240, %r990;
	ld.global.u32 	%r991, [%rd10+112];
	xor.b32  	%r1239, %r1239, %r991;
	ld.global.u32 	%r992, [%rd10+116];
	xor.b32  	%r1238, %r1238, %r992;
$L__BB0_93:
	and.b32  	%r994, %r949, 64;
	setp.eq.s32 	%p51, %r994, 0;
	@%p51 bra 	$L__BB0_95;
	ld.global.u32 	%r995, [%rd10+120];
	xor.b32  	%r1242, %r1242, %r995;
	ld.global.u32 	%r996, [%rd10+124];
	xor.b32  	%r1241, %r1241, %r996;
	ld.global.u32 	%r997, [%rd10+128];
	xor.b32  	%r1240, %r1240, %r997;
	ld.global.u32 	%r998, [%rd10+132];
	xor.b32  	%r1239, %r1239, %r998;
	ld.global.u32 	%r999, [%rd10+136];
	xor.b32  	%r1238, %r1238, %r999;
$L__BB0_95:
	and.b32  	%r1001, %r949, 128;
	setp.eq.s32 	%p52, %r1001, 0;
	@%p52 bra 	$L__BB0_97;
	ld.global.u32 	%r1002, [%rd10+140];
	xor.b32  	%r1242, %r1242, %r1002;
	ld.global.u32 	%r1003, [%rd10+144];
	xor.b32  	%r1241, %r1241, %r1003;
	ld.global.u32 	%r1004, [%rd10+148];
	xor.b32  	%r1240, %r1240, %r1004;
	ld.global.u32 	%r1005, [%rd10+152];
	xor.b32  	%r1239, %r1239, %r1005;
	ld.global.u32 	%r1006, [%rd10+156];
	xor.b32  	%r1238, %r1238, %r1006;
$L__BB0_97:
	and.b32  	%r1008, %r949, 256;
	setp.eq.s32 	%p53, %r1008, 0;
	@%p53 bra 	$L__BB0_99;
	ld.global.u32 	%r1009, [%rd10+160];
	xor.b32  	%r1242, %r1242, %r1009;
	ld.global.u32 	%r1010, [%rd10+164];
	xor.b32  	%r1241, %r1241, %r1010;
	ld.global.u32 	%r1011, [%rd10+168];
	xor.b32  	%r1240, %r1240, %r1011;
	ld.global.u32 	%r1012, [%rd10+172];
	xor.b32  	%r1239, %r1239, %r1012;
	ld.global.u32 	%r1013, [%rd10+176];
	xor.b32  	%r1238, %r1238, %r1013;
$L__BB0_99:
	and.b32  	%r1015, %r949, 512;
	setp.eq.s32 	%p54, %r1015, 0;
	@%p54 bra 	$L__BB0_101;
	ld.global.u32 	%r1016, [%rd10+180];
	xor.b32  	%r1242, %r1242, %r1016;
	ld.global.u32 	%r1017, [%rd10+184];
	xor.b32  	%r1241, %r1241, %r1017;
	ld.global.u32 	%r1018, [%rd10+188];
	xor.b32  	%r1240, %r1240, %r1018;
	ld.global.u32 	%r1019, [%rd10+192];
	xor.b32  	%r1239, %r1239, %r1019;
	ld.global.u32 	%r1020, [%rd10+196];
	xor.b32  	%r1238, %r1238, %r1020;
$L__BB0_101:
	and.b32  	%r1022, %r949, 1024;
	setp.eq.s32 	%p55, %r1022, 0;
	@%p55 bra 	$L__BB0_103;
	ld.global.u32 	%r1023, [%rd10+200];
	xor.b32  	%r1242, %r1242, %r1023;
	ld.global.u32 	%r1024, [%rd10+204];
	xor.b32  	%r1241, %r1241, %r1024;
	ld.global.u32 	%r1025, [%rd10+208];
	xor.b32  	%r1240, %r1240, %r1025;
	ld.global.u32 	%r1026, [%rd10+212];
	xor.b32  	%r1239, %r1239, %r1026;
	ld.global.u32 	%r1027, [%rd10+216];
	xor.b32  	%r1238, %r1238, %r1027;
$L__BB0_103:
	and.b32  	%r1029, %r949, 2048;
	setp.eq.s32 	%p56, %r1029, 0;
	@%p56 bra 	$L__BB0_105;
	ld.global.u32 	%r1030, [%rd10+220];
	xor.b32  	%r1242, %r1242, %r1030;
	ld.global.u32 	%r1031, [%rd10+224];
	xor.b32  	%r1241, %r1241, %r1031;
	ld.global.u32 	%r1032, [%rd10+228];
	xor.b32  	%r1240, %r1240, %r1032;
	ld.global.u32 	%r1033, [%rd10+232];
	xor.b32  	%r1239, %r1239, %r1033;
	ld.global.u32 	%r1034, [%rd10+236];
	xor.b32  	%r1238, %r1238, %r1034;
$L__BB0_105:
	and.b32  	%r1036, %r949, 4096;
	setp.eq.s32 	%p57, %r1036, 0;
	@%p57 bra 	$L__BB0_107;
	ld.global.u32 	%r1037, [%rd10+240];
	xor.b32  	%r1242, %r1242, %r1037;
	ld.global.u32 	%r1038, [%rd10+244];
	xor.b32  	%r1241, %r1241, %r1038;
	ld.global.u32 	%r1039, [%rd10+248];
	xor.b32  	%r1240, %r1240, %r1039;
	ld.global.u32 	%r1040, [%rd10+252];
	xor.b32  	%r1239, %r1239, %r1040;
	ld.global.u32 	%r1041, [%rd10+256];
	xor.b32  	%r1238, %r1238, %r1041;
$L__BB0_107:
	and.b32  	%r1043, %r949, 8192;
	setp.eq.s32 	%p58, %r1043, 0;
	@%p58 bra 	$L__BB0_109;
	ld.global.u32 	%r1044, [%rd10+260];
	xor.b32  	%r1242, %r1242, %r1044;
	ld.global.u32 	%r1045, [%rd10+264];
	xor.b32  	%r1241, %r1241, %r1045;
	ld.global.u32 	%r1046, [%rd10+268];
	xor.b32  	%r1240, %r1240, %r1046;
	ld.global.u32 	%r1047, [%rd10+272];
	xor.b32  	%r1239, %r1239, %r1047;
	ld.global.u32 	%r1048, [%rd10+276];
	xor.b32  	%r1238, %r1238, %r1048;
$L__BB0_109:
	and.b32  	%r1050, %r949, 16384;
	setp.eq.s32 	%p59, %r1050, 0;
	@%p59 bra 	$L__BB0_111;
	ld.global.u32 	%r1051, [%rd10+280];
	xor.b32  	%r1242, %r1242, %r1051;
	ld.global.u32 	%r1052, [%rd10+284];
	xor.b32  	%r1241, %r1241, %r1052;
	ld.global.u32 	%r1053, [%rd10+288];
	xor.b32  	%r1240, %r1240, %r1053;
	ld.global.u32 	%r1054, [%rd10+292];
	xor.b32  	%r1239, %r1239, %r1054;
	ld.global.u32 	%r1055, [%rd10+296];
	xor.b32  	%r1238, %r1238, %r1055;
$L__BB0_111:
	and.b32  	%r1057, %r949, 32768;
	setp.eq.s32 	%p60, %r1057, 0;
	@%p60 bra 	$L__BB0_113;
	ld.global.u32 	%r1058, [%rd10+300];
	xor.b32  	%r1242, %r1242, %r1058;
	ld.global.u32 	%r1059, [%rd10+304];
	xor.b32  	%r1241, %r1241, %r1059;
	ld.global.u32 	%r1060, [%rd10+308];
	xor.b32  	%r1240, %r1240, %r1060;
	ld.global.u32 	%r1061, [%rd10+312];
	xor.b32  	%r1239, %r1239, %r1061;
	ld.global.u32 	%r1062, [%rd10+316];
	xor.b32  	%r1238, %r1238, %r1062;
$L__BB0_113:
	add.s32 	%r1421, %r1421, 16;
	setp.ne.s32 	%p61, %r1421, 32;
	@%p61 bra 	$L__BB0_81;
	mad.lo.s32 	%r1063, %r1415, -31, %r371;
	add.s32 	%r1415, %r1063, 1;
	setp.ne.s32 	%p62, %r1415, 5;
	@%p62 bra 	$L__BB0_80;
	st.local.u32 	[%rd2+4], %r1242;
	st.local.v2.u32 	[%rd2+8], {%r1241, %r1240};
	st.local.v2.u32 	[%rd2+16], {%r1239, %r1238};
$L__BB0_116:
	shr.u64 	%rd67, %rd5, 2;
	add.s32 	%r1225, %r1225, 1;
	setp.gt.u64 	%p63, %rd5, 3;
	@%p63 bra 	$L__BB0_4;
$L__BB0_117:
	setp.eq.s32 	%p64, %r701, 0;
	mov.b64 	%rd68, 0;
	@%p64 bra 	$L__BB0_157;
	mov.b32 	%r1518, 0;
	mov.u64 	%rd30, $str;
	add.u64 	%rd32, %SP, 48;
	mov.u64 	%rd33, $str$1;
	mov.u32 	%r1519, %r1518;
$L__BB0_119:
	shr.u32 	%r1069, %r1242, 2;
	xor.b32  	%r1070, %r1069, %r1242;
	shl.b32 	%r1071, %r1238, 4;
	shl.b32 	%r1072, %r1070, 1;
	xor.b32  	%r1073, %r1072, %r1071;
	xor.b32  	%r1074, %r1073, %r1070;
	xor.b32  	%r1547, %r1074, %r1238;
	add.s32 	%r1075, %r1512, %r1547;
	add.s32 	%r1076, %r1075, 362437;
	and.b32  	%r1077, %r1076, 50529027;
	shr.u32 	%r1078, %r1076, 2;
	and.b32  	%r1079, %r1078, 50529027;
	add.s32 	%r1066, %r1079, %r1077;
	shr.u32 	%r1080, %r1076, 4;
	and.b32  	%r1068, %r1080, 3;
	mov.b32 	%r1067, 16843009;
	// begin inline asm
	dp4a.u32.u32 %r1065, %r1066, %r1067, %r1068;
	// end inline asm
	shr.u32 	%r1081, %r1241, 2;
	xor.b32  	%r1082, %r1081, %r1241;
	shl.b32 	%r1083, %r1547, 4;
	shl.b32 	%r1084, %r1082, 1;
	xor.b32  	%r1085, %r1084, %r1083;
	xor.b32  	%r1086, %r1085, %r1082;
	xor.b32  	%r1546, %r1086, %r1547;
	add.s32 	%r1087, %r1512, %r1546;
	add.s32 	%r562, %r1087, 724874;
	shr.u32 	%r1088, %r1240, 2;
	xor.b32  	%r1089, %r1088, %r1240;
	shl.b32 	%r1090, %r1546, 4;
	shl.b32 	%r1091, %r1089, 1;
	xor.b32  	%r1092, %r1091, %r1090;
	xor.b32  	%r1093, %r1092, %r1089;
	xor.b32  	%r1545, %r1093, %r1546;
	add.s32 	%r1544, %r1512, 1087311;
	add.s32 	%r1094, %r1545, %r1544;
	or.b32  	%r1551, %r1094, -1073741824;
	and.b32  	%r1550, %r562, 117901063;
	shr.u32 	%r567, %r562, 3;
	and.b32  	%r1614, %r567, 1799;
	and.b32  	%r1095, %r562, 6;
	setp.ne.s32 	%p65, %r1095, 6;
	@%p65 bra 	$L__BB0_125;
	mov.b32 	%r1096, 6;
	st.local.v2.u32 	[%rd3], {%r1550, %r1096};
	mov.b32 	%r1097, 7;
	st.local.u32 	[%rd3+8], %r1097;
	cvta.global.u64 	%rd31, %rd30;
	{ // callseq 0, 0
	.param .b64 param0;
	st.param.b64 	[param0], %rd31;
	.param .b64 param1;
	st.param.b64 	[param1], %rd32;
	.param .b32 retval0;
	call.uni (retval0), 
	vprintf, 
	(
	param0, 
	param1
	);
	ld.param.b32 	%r1098, [retval0];
	} // callseq 0
$L__BB0_121:
	mov.u32 	%r1527, %r1551;
	and.b32  	%r1100, %r1527, 6;
	setp.eq.s32 	%p66, %r1100, 6;
	shr.u32 	%r1551, %r1527, 3;
	@%p66 bra 	$L__BB0_121;
	setp.ne.s32 	%p67, %r1527, 12;
	@%p67 bra 	$L__BB0_124;
	shr.u32 	%r1101, %r1239, 2;
	xor.b32  	%r1102, %r1101, %r1239;
	shl.b32 	%r1103, %r1545, 4;
	shl.b32 	%r1104, %r1102, 1;
	xor.b32  	%r1105, %r1104, %r1103;
	xor.b32  	%r1106, %r1105, %r1102;
	xor.b32  	%r1615, %r1106, %r1545;
	add.s32 	%r1544, %r1512, 1449748;
	add.s32 	%r1107, %r1615, %r1544;
	or.b32  	%r1527, %r1107, -1073741824;
	mov.u32 	%r1616, %r1545;
	mov.u32 	%r1617, %r1546;
	mov.u32 	%r1618, %r1547;
	mov.u32 	%r1239, %r1238;
	mov.u32 	%r1545, %r1615;
	mov.u32 	%r1546, %r1616;
	mov.u32 	%r1547, %r1617;
	mov.u32 	%r1238, %r1618;
$L__BB0_124:
	and.b32  	%r1108, %r562, 117901056;
	and.b32  	%r1109, %r1527, 7;
	or.b32  	%r1550, %r1109, %r1108;
	shr.u32 	%r1551, %r1527, 3;
	mov.b32 	%r1110, 6;
	st.local.v2.u32 	[%rd3], {%r1550, %r1110};
	mov.b32 	%r1111, 7;
	st.local.u32 	[%rd3+8], %r1111;
	cvta.global.u64 	%rd34, %rd33;
	{ // callseq 1, 0
	.param .b64 param0;
	st.param.b64 	[param0], %rd34;
	.param .b64 param1;
	st.param.b64 	[param1], %rd32;
	.param .b32 retval0;
	call.uni (retval0), 
	vprintf, 
	(
	param0, 
	param1
	);
	ld.param.b32 	%r1112, [retval0];
	} // callseq 1
$L__BB0_125:
	and.b32  	%r1114, %r1550, 1536;
	setp.ne.s32 	%p68, %r1114, 1536;
	@%p68 bra 	$L__BB0_131;
	mov.b32 	%r1115, 1536;
	st.local.v2.u32 	[%rd3], {%r1550, %r1115};
	mov.b32 	%r1116, 1792;
	st.local.u32 	[%rd3+8], %r1116;
	cvta.global.u64 	%rd37, %rd30;
	{ // callseq 2, 0
	.param .b64 param0;
	st.param.b64 	[param0], %rd37;
	.param .b64 param1;
	st.param.b64 	[param1], %rd32;
	.param .b32 retval0;
	call.uni (retval0), 
	vprintf, 
	(
	param0, 
	param1
	);
	ld.param.b32 	%r1117, [retval0];
	} // callseq 2
$L__BB0_127:
	mov.u32 	%r1543, %r1551;
	and.b32  	%r1119, %r1543, 6;
	setp.eq.s32 	%p69, %r1119, 6;
	shr.u32 	%r1551, %r1543, 3;
	@%p69 bra 	$L__BB0_127;
	setp.ne.s32 	%p70, %r1543, 12;
	@%p70 bra 	$L__BB0_130;
	shr.u32 	%r1120, %r1239, 2;
	xor.b32  	%r1121, %r1120, %r1239;
	shl.b32 	%r1122, %r1545, 4;
	shl.b32 	%r1123, %r1121, 1;
	xor.b32  	%r1124, %r1123, %r1122;
	xor.b32  	%r1125, %r1124, %r1121;
	xor.b32  	%r1619, %r1125, %r1545;
	add.s32 	%r1544, %r1544, 362437;
	add.s32 	%r1126, %r1619, %r1544;
	or.b32  	%r1543, %r1126, -1073741824;
	mov.u32 	%r1620, %r1545;
	mov.u32 	%r1621, %r1546;
	mov.u32 	%r1622, %r1547;
	mov.u32 	%r1239, %r1238;
	mov.u32 	%r1545, %r1619;
	mov.u32 	%r1546, %r1620;
	mov.u32 	%r1547, %r1621;
	mov.u32 	%r1238, %r1622;
$L__BB0_130:
	and.b32  	%r1127, %r1550, 134215935;
	and.b32  	%r1128, %r1543, 7;
	or.b32  	%r1550, %r1128, %r1127;
	shr.u32 	%r1551, %r1543, 3;
	mov.b32 	%r1129, 1536;
	st.local.v2.u32 	[%rd3], {%r1550, %r1129};
	mov.b32 	%r1130, 1792;
	st.local.u32 	[%rd3+8], %r1130;
	cvta.global.u64 	%rd40, %rd33;
	{ // callseq 3, 0
	.param .b64 param0;
	st.param.b64 	[param0], %rd40;
	.param .b64 param1;
	st.param.b64 	[param1], %rd32;
	.param .b32 retval0;
	call.uni (retval0), 
	vprintf, 
	(
	param0, 
	param1
	);
	ld.param.b32 	%r1131, [retval0];
	} // callseq 3
$L__BB0_131:
	and.b32  	%r1133, %r1550, 393216;
	setp.ne.s32 	%p71, %r1133, 393216;
	@%p71 bra 	$L__BB0_137;
	mov.b32 	%r1134, 393216;
	st.local.v2.u32 	[%rd3], {%r1550, %r1134};
	mov.b32 	%r1135, 458752;
	st.local.u32 	[%rd3+8], %r1135;
	cvta.global.u64 	%rd43, %rd30;
	{ // callseq 4, 0
	.param .b64 param0;
	st.param.b64 	[param0], %rd43;
	.param .b64 param1;
	st.param.b64 	[param1], %rd32;
	.param .b32 retval0;
	call.uni (retval0), 
	vprintf, 
	(
	param0, 
	param1
	);
	ld.param.b32 	%r1136, [retval0];
	} // callseq 4
$L__BB0_133:
	mov.u32 	%r1559, %r1551;
	and.b32  	%r1138, %r1559, 6;
	setp.eq.s32 	%p72, %r1138, 6;
	shr.u32 	%r1551, %r1559, 3;
	@%p72 bra 	$L__BB0_133;
	setp.ne.s32 	%p73, %r1559, 12;
	@%p73 bra 	$L__BB0_136;
	shr.u32 	%r1139, %r1239, 2;
	xor.b32  	%r1140, %r1139, %r1239;
	shl.b32 	%r1141, %r1545, 4;
	shl.b32 	%r1142, %r1140, 1;
	xor.b32  	%r1143, %r1142, %r1141;
	xor.b32  	%r1144, %r1143, %r1140;
	xor.b32  	%r1623, %r1144, %r1545;
	add.s32 	%r1544, %r1544, 362437;
	add.s32 	%r1145, %r1623, %r1544;
	or.b32  	%r1559, %r1145, -1073741824;
	mov.u32 	%r1624, %r1545;
	mov.u32 	%r1625, %r1546;
	mov.u32 	%r1626, %r1547;
	mov.u32 	%r1239, %r1238;
	mov.u32 	%r1545, %r1623;
	mov.u32 	%r1546, %r1624;
	mov.u32 	%r1547, %r1625;
	mov.u32 	%r1238, %r1626;
$L__BB0_136:
	and.b32  	%r1146, %r1550, 133758975;
	and.b32  	%r1147, %r1559, 7;
	or.b32  	%r1550, %r1147, %r1146;
	shr.u32 	%r1551, %r1559, 3;
	mov.b32 	%r1148, 393216;
	st.local.v2.u32 	[%rd3], {%r1550, %r1148};
	mov.b32 	%r1149, 458752;
	st.local.u32 	[%rd3+8], %r1149;
	cvta.global.u64 	%rd46, %rd33;
	{ // callseq 5, 0
	.param .b64 param0;
	st.param.b64 	[param0], %rd46;
	.param .b64 param1;
	st.param.b64 	[param1], %rd32;
	.param .b32 retval0;
	call.uni (retval0), 
	vprintf, 
	(
	param0, 
	param1
	);
	ld.param.b32 	%r1150, [retval0];
	} // callseq 5
$L__BB0_137:
	and.b32  	%r1152, %r1550, 100663296;
	setp.ne.s32 	%p74, %r1152, 100663296;
	@%p74 bra 	$L__BB0_143;
	mov.b32 	%r1153, 100663296;
	st.local.v2.u32 	[%rd3], {%r1550, %r1153};
	mov.b32 	%r1154, 117440512;
	st.local.u32 	[%rd3+8], %r1154;
	cvta.global.u64 	%rd49, %rd30;
	{ // callseq 6, 0
	.param .b64 param0;
	st.param.b64 	[param0], %rd49;
	.param .b64 param1;
	st.param.b64 	[param1], %rd32;
	.param .b32 retval0;
	call.uni (retval0), 
	vprintf, 
	(
	param0, 
	param1
	);
	ld.param.b32 	%r1155, [retval0];
	} // callseq 6
$L__BB0_139:
	mov.u32 	%r1575, %r1551;
	and.b32  	%r1157, %r1575, 6;
	setp.eq.s32 	%p75, %r1157, 6;
	shr.u32 	%r1551, %r1575, 3;
	@%p75 bra 	$L__BB0_139;
	setp.ne.s32 	%p76, %r1575, 12;
	@%p76 bra 	$L__BB0_142;
	shr.u32 	%r1158, %r1239, 2;
	xor.b32  	%r1159, %r1158, %r1239;
	shl.b32 	%r1160, %r1545, 4;
	shl.b32 	%r1161, %r1159, 1;
	xor.b32  	%r1162, %r1161, %r1160;
	xor.b32  	%r1163, %r1162, %r1159;
	xor.b32  	%r1627, %r1163, %r1545;
	add.s32 	%r1544, %r1544, 362437;
	add.s32 	%r1164, %r1627, %r1544;
	or.b32  	%r1575, %r1164, -1073741824;
	mov.u32 	%r1628, %r1545;
	mov.u32 	%r1629, %r1546;
	mov.u32 	%r1630, %r1547;
	mov.u32 	%r1239, %r1238;
	mov.u32 	%r1545, %r1627;
	mov.u32 	%r1546, %r1628;
	mov.u32 	%r1547, %r1629;
	mov.u32 	%r1238, %r1630;
$L__BB0_142:
	and.b32  	%r1165, %r1550, 16777215;
	and.b32  	%r1166, %r1575, 7;
	or.b32  	%r1550, %r1166, %r1165;
	shr.u32 	%r1551, %r1575, 3;
	mov.b32 	%r1167, 100663296;
	st.local.v2.u32 	[%rd3], {%r1550, %r1167};
	mov.b32 	%r1168, 117440512;
	st.local.u32 	[%rd3+8], %r1168;
	cvta.global.u64 	%rd52, %rd33;
	{ // callseq 7, 0
	.param .b64 param0;
	st.param.b64 	[param0], %rd52;
	.param .b64 param1;
	st.param.b64 	[param1], %rd32;
	.param .b32 retval0;
	call.uni (retval0), 
	vprintf, 
	(
	param0, 
	param1
	);
	ld.param.b32 	%r1169, [retval0];
	} // callseq 7
$L__BB0_143:
	and.b32  	%r1171, %r562, 48;
	setp.ne.s32 	%p77, %r1171, 48;
	@%p77 bra 	$L__BB0_149;
	mov.b32 	%r1172, 6;
	st.local.v2.u32 	[%rd3], {%r1614, %r1172};
	mov.b32 	%r1173, 7;
	st.local.u32 	[%rd3+8], %r1173;
	cvta.global.u64 	%rd55, %rd30;
	{ // callseq 8, 0
	.param .b64 param0;
	st.param.b64 	[param0], %rd55;
	.param .b64 param1;
	st.param.b64 	[param1], %rd32;
	.param .b32 retval0;
	call.uni (retval0), 
	vprintf, 
	(
	param0, 
	param1
	);
	ld.param.b32 	%r1174, [retval0];
	} // callseq 8
$L__BB0_145:
	mov.u32 	%r1591, %r1551;
	and.b32  	%r1176, %r1591, 6;
	setp.eq.s32 	%p78, %r1176, 6;
	shr.u32 	%r1551, %r1591, 3;
	@%p78 bra 	$L__BB0_145;
	setp.ne.s32 	%p79, %r1591, 12;
	@%p79 bra 	$L__BB0_148;
	shr.u32 	%r1177, %r1239, 2;
	xor.b32  	%r1178, %r1177, %r1239;
	shl.b32 	%r1179, %r1545, 4;
	shl.b32 	%r1180, %r1178, 1;
	xor.b32  	%r1181, %r1180, %r1179;
	xor.b32  	%r1182, %r1181, %r1178;
	xor.b32  	%r1631, %r1182, %r1545;
	add.s32 	%r1544, %r1544, 362437;
	add.s32 	%r1183, %r1631, %r1544;
	or.b32  	%r1591, %r1183, -1073741824;
	mov.u32 	%r1632, %r1545;
	mov.u32 	%r1633, %r1546;
	mov.u32 	%r1634, %r1547;
	mov.u32 	%r1239, %r1238;
	mov.u32 	%r1545, %r1631;
	mov.u32 	%r1546, %r1632;
	mov.u32 	%r1547, %r1633;
	mov.u32 	%r1238, %r1634;
$L__BB0_148:
	and.b32  	%r1184, %r567, 1792;
	and.b32  	%r1185, %r1591, 7;
	or.b32  	%r1614, %r1185, %r1184;
	shr.u32 	%r1551, %r1591, 3;
	mov.b32 	%r1186, 6;
	st.local.v2.u32 	[%rd3], {%r1614, %r1186};
	mov.b32 	%r1187, 7;
	st.local.u32 	[%rd3+8], %r1187;
	cvta.global.u64 	%rd58, %rd33;
	{ // callseq 9, 0
	.param .b64 param0;
	st.param.b64 	[param0], %rd58;
	.param .b64 param1;
	st.param.b64 	[param1], %rd32;
	.param .b32 retval0;
	call.uni (retval0), 
	vprintf, 
	(
	param0, 
	param1
	);
	ld.param.b32 	%r1188, [retval0];
	} // callseq 9
$L__BB0_149:
	and.b32  	%r1190, %r1614, 1536;
	setp.ne.s32 	%p80, %r1190, 1536;
	@%p80 bra 	$L__BB0_155;
	mov.b32 	%r1191, 1536;
	st.local.v2.u32 	[%rd3], {%r1614, %r1191};
	mov.b32 	%r1192, 1792;
	st.local.u32 	[%rd3+8], %r1192;
	cvta.global.u64 	%rd61, %rd30;
	{ // callseq 10, 0
	.param .b64 param0;
	st.param.b64 	[param0], %rd61;
	.param .b64 param1;
	st.param.b64 	[param1], %rd32;
	.param .b32 retval0;
	call.uni (retval0), 
	vprintf, 
	(
	param0, 
	param1
	);
	ld.param.b32 	%r1193, [retval0];
	} // callseq 10
$L__BB0_151:
	mov.u32 	%r1607, %r1551;
	and.b32  	%r1195, %r1607, 6;
	setp.eq.s32 	%p81, %r1195, 6;
	shr.u32 	%r1551, %r1607, 3;
	@%p81 bra 	$L__BB0_151;
	setp.ne.s32 	%p82, %r1607, 12;
	@%p82 bra 	$L__BB0_154;
	shr.u32 	%r1196, %r1239, 2;
	xor.b32  	%r1197, %r1196, %r1239;
	shl.b32 	%r1198, %r1545, 4;
	shl.b32 	%r1199, %r1197, 1;
	xor.b32  	%r1200, %r1199, %r1198;
	xor.b32  	%r1201, %r1200, %r1197;
	xor.b32  	%r1635, %r1201, %r1545;
	add.s32 	%r1544, %r1544, 362437;
	add.s32 	%r1202, %r1635, %r1544;
	or.b32  	%r1607, %r1202, -1073741824;
	mov.u32 	%r1636, %r1545;
	mov.u32 	%r1637, %r1546;
	mov.u32 	%r1638, %r1547;
	mov.u32 	%r1239, %r1238;
	mov.u32 	%r1545, %r1635;
	mov.u32 	%r1546, %r1636;
	mov.u32 	%r1547, %r1637;
	mov.u32 	%r1238, %r1638;
$L__BB0_154:
	and.b32  	%r1203, %r1614, 255;
	and.b32  	%r1204, %r1607, 7;
	or.b32  	%r1614, %r1204, %r1203;
	mov.b32 	%r1205, 1536;
	st.local.v2.u32 	[%rd3], {%r1614, %r1205};
	mov.b32 	%r1206, 1792;
	st.local.u32 	[%rd3+8], %r1206;
	cvta.global.u64 	%rd64, %rd33;
	{ // callseq 11, 0
	.param .b64 param0;
	st.param.b64 	[param0], %rd64;
	.param .b64 param1;
	st.param.b64 	[param1], %rd32;
	.param .b32 retval0;
	call.uni (retval0), 
	vprintf, 
	(
	param0, 
	param1
	);
	ld.param.b32 	%r1207, [retval0];
	} // callseq 11
$L__BB0_155:
	mov.u32 	%r1242, %r1239;
	mov.u32 	%r1241, %r1238;
	xor.b32  	%r1213, %r1614, %r1550;
	and.b32  	%r1214, %r1550, 125796223;
	and.b32  	%r1215, %r1614, 1919;
	and.b32  	%r1216, %r1213, 8421504;
	add.s32 	%r1217, %r1215, %r1214;
	xor.b32  	%r1210, %r1217, %r1216;
	mov.b32 	%r1211, 16843009;
	mov.b32 	%r1212, 6;
	// begin inline asm
	dp4a.u32.u32 %r1209, %r1210, %r1211, %r1212;
	// end inline asm
	add.s32 	%r1218, %r1065, 9;
	setp.gt.u32 	%p83, %r1218, %r1209;
	selp.u32 	%r1219, 1, 0, %p83;
	add.s32 	%r1519, %r1519, %r1219;
	add.s32 	%r1518, %r1518, 1;
	setp.ne.s32 	%p84, %r1518, %r701;
	mov.u32 	%r1512, %r1544;
	mov.u32 	%r1238, %r1545;
	mov.u32 	%r1239, %r1546;
	mov.u32 	%r1240, %r1547;
	@%p84 bra 	$L__BB0_119;
	cvt.u64.u32 	%rd68, %r1519;
$L__BB0_157:
	atom.global.add.u64 	%rd66, [%rd1], %rd68;
	ret;

}


// ===== COMPILED SASS (sm_100) =====

	.target	sm_100

	.elftype	@"ET_EXEC"


//--------------------- .note.nv.tkinfo           --------------------------
	.section	.note.nv.tkinfo,"",@"SHT_NOTE"
	.sectionflags	@"SHF_NOTE_NV_TKINFO"
	.tkinfo
        /*0018*/ 	.word	0x00000002
        /*0030*/ 	.string	""
        /*0030*/ 	.string	"ptxas"
        /*0030*/ 	.string	"Cuda compilation tools, release 13.0, V13.0.88"
        /*0030*/ 	.string	"Build cuda_13.0.r13.0/compiler.36424714_0"
        /*0030*/ 	.string	"-arch sm_100 -m 64 "



//--------------------- .note.nv.cuinfo           --------------------------
	.section	.note.nv.cuinfo,"",@"SHT_NOTE"
	.sectionflags	@"SHF_NOTE_NV_CUINFO"
        /*0018*/ 	.short	0x0002
        /*001a*/ 	.short	0x0064
        /*001c*/ 	.short	0x0082
	.zero		2


//--------------------- .nv.info                  --------------------------
	.section	.nv.info,"",@"SHT_CUDA_INFO"
	.align	4


	//----- nvinfo : EIATTR_REGCOUNT
	.align		4
        /*0000*/ 	.byte	0x04, 0x2f
        /*0002*/ 	.short	(.L_12 - .L_11)
	.align		4
.L_11:
        /*0004*/ 	.word	index@(_Z4gamejjPy)
        /*0008*/ 	.word	0x00000025


	//----- nvinfo : EIATTR_FRAME_SIZE
	.align		4
.L_12:
        /*000c*/ 	.byte	0x04, 0x11
        /*000e*/ 	.short	(.L_14 - .L_13)
	.align		4
.L_13:
        /*0010*/ 	.word	index@(_Z4gamejjPy)
        /*0014*/ 	.word	0x00000040


	//----- nvinfo : EIATTR_MIN_STACK_SIZE
	.align		4
.L_14:
        /*0018*/ 	.byte	0x04, 0x12
        /*001a*/ 	.short	(.L_16 - .L_15)
	.align		4
.L_15:
        /*001c*/ 	.word	index@(_Z4gamejjPy)
        /*0020*/ 	.word	0x00000040
.L_16:


//--------------------- .nv.compat                --------------------------
	.section	.nv.compat,"",@"SHT_CUDA_COMPAT_INFO"
	.align	4
        /*0000*/ 	.byte	0x02, 0x09, 0x00, 0x00, 0x02, 0x02, 0x01, 0x00, 0x02, 0x05, 0x05, 0x00, 0x03, 0x07, 0x01, 0x01
        /*0010*/ 	.byte	0x02, 0x03, 0x00, 0x00, 0x02, 0x06, 0x01, 0x00, 0x04, 0x0b, 0x08, 0x00, 0x09, 0x00, 0x00, 0x00
        /*0020*/ 	.byte	0x00, 0x00, 0x00, 0x00


//--------------------- .nv.info._Z4gamejjPy      --------------------------
	.section	.nv.info._Z4gamejjPy,"",@"SHT_CUDA_INFO"
	.sectionflags	@""
	.align	4


	//----- nvinfo : EIATTR_CUDA_API_VERSION
	.align		4
        /*0000*/ 	.byte	0x04, 0x37
        /*0002*/ 	.short	(.L_18 - .L_17)
.L_17:
        /*0004*/ 	.word	0x00000082


	//----- nvinfo : EIATTR_KPARAM_INFO
	.align		4
.L_18:
        /*0008*/ 	.byte	0x04, 0x17
        /*000a*/ 	.short	(.L_20 - .L_19)
.L_19:
        /*000c*/ 	.word	0x00000000
        /*0010*/ 	.short	0x0002
        /*0012*/ 	.short	0x0008
        /*0014*/ 	.byte	0x00, 0xf5, 0x21, 0x00


	//----- nvinfo : EIATTR_KPARAM_INFO
	.align		4
.L_20:
        /*0018*/ 	.byte	0x04, 0x17
        /*001a*/ 	.short	(.L_22 - .L_21)
.L_21:
        /*001c*/ 	.word	0x00000000
        /*0020*/ 	.short	0x0001
        /*0022*/ 	.short	0x0004
        /*0024*/ 	.byte	0x00, 0xf0, 0x11, 0x00


	//----- nvinfo : EIATTR_KPARAM_INFO
	.align		4
.L_22:
        /*0028*/ 	.byte	0x04, 0x17
        /*002a*/ 	.short	(.L_24 - .L_23)
.L_23:
        /*002c*/ 	.word	0x00000000
        /*0030*/ 	.short	0x0000
        /*0032*/ 	.short	0x0000
        /*0034*/ 	.byte	0x00, 0xf0, 0x11, 0x00


	//----- nvinfo : EIATTR_SPARSE_MMA_MASK
	.align		4
.L_24:
        /*0038*/ 	.byte	0x03, 0x50
        /*003a*/ 	.short	0x0000


	//----- nvinfo : EIATTR_MAXREG_COUNT
	.align		4
        /*003c*/ 	.byte	0x03, 0x1b
        /*003e*/ 	.short	0x00ff


	//----- nvinfo : EIATTR_EXTERNS
	.align		4
        /*0040*/ 	.byte	0x04, 0x0f
        /*0042*/ 	.short	(.L_26 - .L_25)


	//   ....[0]....
	.align		4
.L_25:
        /*0044*/ 	.word	index@(vprintf)


	//----- nvinfo : EIATTR_MERCURY_ISA_VERSION
	.align		4
.L_26:
        /*0048*/ 	.byte	0x03, 0x5f
        /*004a*/ 	.short	0x0101


	//----- nvinfo : EIATTR_VRC_CTA_INIT_COUNT
	.align		4
        /*004c*/ 	.byte	0x02, 0x4a
	.zero		1
	.zero		1


	//----- nvinfo : EIATTR_SYSCALL_OFFSETS
	.align		4
        /*0050*/ 	.byte	0x04, 0x46
        /*0052*/ 	.short	(.L_28 - .L_27)


	//   ....[0]....
.L_27:
        /*0054*/ 	.word	0x00002b10


	//   ....[1]....
        /*0058*/ 	.word	0x00002db0


	//   ....[2]....
        /*005c*/ 	.word	0x00002ee0


	//   ....[3]....
        /*0060*/ 	.word	0x00003180


	//   ....[4]....
        /*0064*/ 	.word	0x000032b0


	//   ....[5]....
        /*0068*/ 	.word	0x00003550


	//   ....[6]....
        /*006c*/ 	.word	0x00003680


	//   ....[7]....
        /*0070*/ 	.word	0x00003920


	//   ....[8]....
        /*0074*/ 	.word	0x00003a50


	//   ....[9]....
        /*0078*/ 	.word	0x00003cf0


	//   ....[10]....
        /*007c*/ 	.word	0x00003e20


	//   ....[11]....
        /*0080*/ 	.word	0x000040a0


	//----- nvinfo : EIATTR_EXIT_INSTR_OFFSETS
	.align		4
.L_28:
        /*0084*/ 	.byte	0x04, 0x1c
        /*0086*/ 	.short	(.L_30 - .L_29)


	//   ....[0]....
.L_29:
        /*0088*/ 	.word	0x00004270


	//----- nvinfo : EIATTR_CRS_STACK_SIZE
	.align		4
.L_30:
        /*008c*/ 	.byte	0x04, 0x1e
        /*008e*/ 	.short	(.L_32 - .L_31)
.L_31:
        /*0090*/ 	.word	0x00000000


	//----- nvinfo : EIATTR_CBANK_PARAM_SIZE
	.align		4
.L_32:
        /*0094*/ 	.byte	0x03, 0x19
        /*0096*/ 	.short	0x0010


	//----- nvinfo : EIATTR_PARAM_CBANK
	.align		4
        /*0098*/ 	.byte	0x04, 0x0a
        /*009a*/ 	.short	(.L_34 - .L_33)
	.align		4
.L_33:
        /*009c*/ 	.word	index@(.nv.constant0._Z4gamejjPy)
        /*00a0*/ 	.short	0x0380
        /*00a2*/ 	.short	0x0010


	//----- nvinfo : EIATTR_SW_WAR
	.align		4
.L_34:
        /*00a4*/ 	.byte	0x04, 0x36
        /*00a6*/ 	.short	(.L_36 - .L_35)
.L_35:
        /*00a8*/ 	.word	0x00000008
.L_36:


//--------------------- .nv.callgraph             --------------------------
	.section	.nv.callgraph,"",@"SHT_CUDA_CALLGRAPH"
	.align	4
	.sectionentsize	8
	.align		4
        /*0000*/ 	.word	0x00000000
	.align		4
        /*0004*/ 	.word	0xffffffff
	.align		4
        /*0008*/ 	.word	index@(_Z4gamejjPy)
	.align		4
        /*000c*/ 	.word	index@(vprintf)
	.align		4
        /*0010*/ 	.word	0x00000000
	.align		4
        /*0014*/ 	.word	0xfffffffe
	.align		4
        /*0018*/ 	.word	0x00000000
	.align		4
        /*001c*/ 	.word	0xfffffffd
	.align		4
        /*0020*/ 	.word	0x00000000
	.align		4
        /*0024*/ 	.word	0xfffffffc


//--------------------- .nv.constant4             --------------------------
	.section	.nv.constant4,"a",@progbits
	.align	8
	.align		8
.nv.constant4:
        /*0000*/ 	.dword	vprintf
	.align		8
        /*0008*/ 	.dword	precalc_xorwow_matrix
	.align		8
        /*0010*/ 	.dword	precalc_xorwow_offset_matrix
	.align		8
        /*0018*/ 	.dword	mrg32k3aM1
	.align		8
        /*0020*/ 	.dword	mrg32k3aM2
	.align		8
        /*0028*/ 	.dword	mrg32k3aM1SubSeq
	.align		8
        /*0030*/ 	.dword	mrg32k3aM2SubSeq
	.align		8
        /*0038*/ 	.dword	mrg32k3aM1Seq
	.align		8
        /*0040*/ 	.dword	mrg32k3aM2Seq
	.align		8
        /*0048*/ 	.dword	$str
	.align		8
        /*0050*/ 	.dword	$str$1


//--------------------- .nv.constant3             --------------------------
	.section	.nv.constant3,"a",@progbits
	.align	8
.nv.constant3:
	.type		__cr_lgamma_table,@object
	.size		__cr_lgamma_table,(.L_8 - __cr_lgamma_table)
__cr_lgamma_table:
        /*0000*/ 	.byte	0x00, 0x00, 0x00, 0x00, 0x00, 0x00, 0x00, 0x00, 0x00, 0x00, 0x00, 0x00, 0x00, 0x00, 0x00, 0x00
        /*0010*/ 	.byte	0xef, 0x39, 0xfa, 0xfe, 0x42, 0x2e, 0xe6, 0x3f, 0x02, 0x20, 0x2a, 0xfa, 0x0b, 0xab, 0xfc, 0x3f
        /*0020*/ 	.byte	0xf9, 0x2c, 0x92, 0x7c, 0xa7, 0x6c, 0x09, 0x40, 0xc9, 0x79, 0x44, 0x3c, 0x64, 0x26, 0x13, 0x40
        /*0030*/ 	.byte	0xca, 0x01, 0xcf, 0x3a, 0x27, 0x51, 0x1a, 0x40, 0x30, 0xcc, 0x2d, 0xf3, 0xe1, 0x0c, 0x21, 0x40
        /*0040*/ 	.byte	0x0d, 0xb7, 0xfc, 0x82, 0x8e, 0x35, 0x25, 0x40
.L_8:


//--------------------- .text._Z4gamejjPy         --------------------------
	.section	.text._Z4gamejjPy,"ax",@progbits
	.align	128
        .global         _Z4gamejjPy
        .type           _Z4gamejjPy,@function
        .size           _Z4gamejjPy,(.L_x_51 - _Z4gamejjPy)
        .other          _Z4gamejjPy,@"STO_CUDA_ENTRY STV_DEFAULT"
_Z4gamejjPy:
.text._Z4gamejjPy:
[----:B------:R-:W0:Y:S01]  /*0000*/  LDC R1, c[0x0][0x37c] ;  /* 0x0000df00ff017b82 */ /* 0x000e220000000800 */
[----:B------:R-:W1:Y:S01]  /*0010*/  S2R R14, SR_CTAID.X ;  /* 0x00000000000e7919 */ /* 0x000e620000002500 */
[----:B------:R-:W2:Y:S06]  /*0020*/  LDCU UR38, c[0x0][0x2fc] ;  /* 0x00005f80ff2677ac */ /* 0x000eac0008000800 */
[----:B------:R-:W3:Y:S01]  /*0030*/  LDC R0, c[0x0][0x384] ;  /* 0x0000e100ff007b82 */ /* 0x000ee20000000800 */
[----:B0-----:R-:W-:Y:S01]  /*0040*/  VIADD R1, R1, 0xffffffc0 ;  /* 0xffffffc001017836 */ /* 0x001fe20000000000 */
[----:B------:R-:W1:Y:S01]  /*0050*/  S2R R3, SR_TID.X ;  /* 0x0000000000037919 */ /* 0x000e620000002100 */
[----:B------:R-:W1:Y:S01]  /*0060*/  LDCU UR4, c[0x0][0x360] ;  /* 0x00006c00ff0477ac */ /* 0x000e620008000800 */
[----:B------:R-:W-:Y:S01]  /*0070*/  IMAD.MOV.U32 R11, RZ, RZ, -0x75bd8fc ;  /* 0xf8a42704ff0b7424 */ /* 0x000fe200078e00ff */
[----:B------:R-:W-:Y:S01]  /*0080*/  BSSY.RECONVERGENT B0, `(.L_x_0) ;  /* 0x0000269000007945 */ /* 0x000fe20003800200 */
[----:B------:R-:W-:Y:S01]  /*0090*/  IMAD.MOV.U32 R8, RZ, RZ, -0x23270784 ;  /* 0xdcd8f87cff087424 */ /* 0x000fe200078e00ff */
[----:B------:R-:W0:Y:S01]  /*00a0*/  LDCU.64 UR36, c[0x0][0x358] ;  /* 0x00006b00ff2477ac */ /* 0x000e220008000a00 */
[----:B------:R-:W4:Y:S01]  /*00b0*/  LDC R22, c[0x0][0x2f8] ;  /* 0x0000be00ff167b82 */ /* 0x000f220000000800 */
[----:B------:R-:W-:-:S02]  /*00c0*/  IMAD.MOV.U32 R7, RZ, RZ, -0x75bd8fc ;  /* 0xf8a42704ff077424 */ /* 0x000fc400078e00ff */
[----:B------:R-:W-:Y:S01]  /*00d0*/  IMAD.MOV.U32 R4, RZ, RZ, -0x23270784 ;  /* 0xdcd8f87cff047424 */ /* 0x000fe200078e00ff */
[----:B---3--:R-:W-:-:S05]  /*00e0*/  LOP3.LUT R0, R0, 0xaad26b49, RZ, 0x3c, !PT ;  /* 0xaad26b4900007812 */ /* 0x008fca00078e3cff */
[----:B------:R-:W-:-:S04]  /*00f0*/  IMAD R0, R0, 0x4182bed5, RZ ;  /* 0x4182bed500007824 */ /* 0x000fc800078e02ff */
[C---:B------:R-:W-:Y:S01]  /*0100*/  VIADD R5, R0.reuse, 0x583f19 ;  /* 0x00583f1900057836 */ /* 0x040fe20000000000 */
[----:B------:R-:W-:Y:S01]  /*0110*/  LOP3.LUT R6, R0, 0x159a55e5, RZ, 0x3c, !PT ;  /* 0x159a55e500067812 */ /* 0x000fe200078e3cff */
[----:B-1----:R-:W-:Y:S02]  /*0120*/  IMAD R14, R14, UR4, R3 ;  /* 0x000000040e0e7c24 */ /* 0x002fe4000f8e0203 */
[----:B------:R-:W-:Y:S02]  /*0130*/  IMAD.MOV.U32 R9, RZ, RZ, R5 ;  /* 0x000000ffff097224 */ /* 0x000fe400078e0005 */
[----:B------:R-:W-:Y:S01]  /*0140*/  IMAD.MOV.U32 R10, RZ, RZ, R6 ;  /* 0x000000ffff0a7224 */ /* 0x000fe200078e0006 */
[----:B------:R-:W-:Y:S01]  /*0150*/  ISETP.NE.AND P0, PT, R14, RZ, PT ;  /* 0x000000ff0e00720c */ /* 0x000fe20003f05270 */
[C---:B------:R-:W-:Y:S01]  /*0160*/  VIADD R2, R0.reuse, 0xd9f6dc18 ;  /* 0xd9f6dc1800027836 */ /* 0x040fe20000000000 */
[----:B------:R1:W-:Y:S01]  /*0170*/  STL.64 [R1+0x10], R8 ;  /* 0x0000100801007387 */ /* 0x0003e20000100a00 */
[----:B------:R-:W-:-:S03]  /*0180*/  VIADD R3, R0, 0x75bcd15 ;  /* 0x075bcd1500037836 */ /* 0x000fc60000000000 */
[----:B------:R1:W-:Y:S04]  /*0190*/  STL.64 [R1+0x8], R10 ;  /* 0x0000080a01007387 */ /* 0x0003e80000100a00 */
[----:B------:R1:W-:Y:S03]  /*01a0*/  STL.64 [R1], R2 ;  /* 0x0000000201007387 */ /* 0x0003e60000100a00 */
[----:B------:R-:W0:Y:S02]  /*01b0*/  @!P0 LDC.64 R12, c[0x0][0x388] ;  /* 0x0000e200ff0c8b82 */ /* 0x000e240000000a00 */
[----:B0-----:R1:W-:Y:S01]  /*01c0*/  @!P0 STG.E.64 desc[UR36][R12.64], RZ ;  /* 0x000000ff0c008986 */ /* 0x0013e2000c101b24 */
[----:B------:R-:W-:-:S13]  /*01d0*/  ISETP.NE.AND P0, PT, R14, RZ, PT ;  /* 0x000000ff0e00720c */ /* 0x000fda0003f05270 */
[----:B-12-4-:R-:W-:Y:S05]  /*01e0*/  @!P0 BRA `(.L_x_1) ;  /* 0x0000002400488947 */ /* 0x016fea0003800000 */
[--C-:B------:R-:W-:Y:S01]  /*01f0*/  SHF.R.S32.HI R0, RZ, 0x1f, R14.reuse ;  /* 0x0000001fff007819 */ /* 0x100fe2000001140e */
[----:B------:R-:W-:Y:S02]  /*0200*/  IMAD.MOV.U32 R11, RZ, RZ, R14 ;  /* 0x000000ffff0b7224 */ /* 0x000fe400078e000e */
[----:B------:R-:W-:Y:S02]  /*0210*/  IMAD.MOV.U32 R10, RZ, RZ, RZ ;  /* 0x000000ffff0a7224 */ /* 0x000fe400078e00ff */
[----:B------:R-:W-:Y:S02]  /*0220*/  IMAD.MOV.U32 R7, RZ, RZ, -0x75bd8fc ;  /* 0xf8a42704ff077424 */ /* 0x000fe400078e00ff */
[----:B------:R-:W-:-:S07]  /*0230*/  IMAD.MOV.U32 R4, RZ, RZ, -0x23270784 ;  /* 0xdcd8f87cff047424 */ /* 0x000fce00078e00ff */
.L_x_10:
[----:B------:R-:W-:Y:S01]  /*0240*/  LOP3.LUT R21, R11, 0x3, RZ, 0xc0, !PT ;  /* 0x000000030b157812 */ /* 0x000fe200078ec0ff */
[----:B------:R-:W-:Y:S03]  /*0250*/  BSSY.RECONVERGENT B1, `(.L_x_2) ;  /* 0x0000245000017945 */ /* 0x000fe60003800200 */
[----:B------:R-:W-:-:S04]  /*0260*/  ISETP.NE.U32.AND P0, PT, R21, RZ, PT ;  /* 0x000000ff1500720c */ /* 0x000fc80003f05070 */
[----:B------:R-:W-:-:S13]  /*0270*/  ISETP.NE.AND.EX P0, PT, RZ, RZ, PT, P0 ;  /* 0x000000ffff00720c */ /* 0x000fda0003f05300 */
[----:B012---:R-:W-:Y:S05]  /*0280*/  @!P0 BRA `(.L_x_3) ;  /* 0x0000002400048947 */ /* 0x007fea0003800000 */
[----:B------:R-:W0:Y:S01]  /*0290*/  LDC.64 R8, c[0x4][0x8] ;  /* 0x01000200ff087b82 */ /* 0x000e220000000a00 */
[----:B------:R-:W-:Y:S01]  /*02a0*/  IMAD.MOV.U32 R14, RZ, RZ, RZ ;  /* 0x000000ffff0e7224 */ /* 0x000fe200078e00ff */
[----:B------:R-:W-:Y:S02]  /*02b0*/  CS2R R4, SRZ ;  /* 0x0000000000047805 */ /* 0x000fe4000001ff00 */
[----:B------:R-:W-:Y:S01]  /*02c0*/  CS2R R6, SRZ ;  /* 0x0000000000067805 */ /* 0x000fe2000001ff00 */
[----:B------:R-:W-:Y:S02]  /*02d0*/  IMAD.MOV.U32 R3, RZ, RZ, RZ ;  /* 0x000000ffff037224 */ /* 0x000fe400078e00ff */
[----:B0-----:R-:W-:-:S07]  /*02e0*/  IMAD.WIDE.U32 R8, R10, 0xc80, R8 ;  /* 0x00000c800a087825 */ /* 0x001fce00078e0008 */
.L_x_5:
[----:B------:R-:W-:-:S06]  /*02f0*/  IMAD R15, R14, 0x4, R1 ;  /* 0x000000040e0f7824 */ /* 0x000fcc00078e0201 */
[----:B------:R-:W5:Y:S01]  /*0300*/  LDL R15, [R15+0x4] ;  /* 0x000004000f0f7983 */ /* 0x000f620000100800 */
[----:B------:R-:W-:Y:S01]  /*0310*/  IMAD.SHL.U32 R16, R14, 0x20, RZ ;  /* 0x000000200e107824 */ /* 0x000fe200078e00ff */
[----:B------:R-:W-:-:S06]  /*0320*/  UMOV UR4, URZ ;  /* 0x000000ff00047c82 */ /* 0x000fcc0008000000 */
.L_x_4:
[----:B-----5:R-:W-:Y:S01]  /*0330*/  SHF.R.U32.HI R23, RZ, UR4, R15 ;  /* 0x00000004ff177c19 */ /* 0x020fe2000801160f */
[----:B------:R-:W-:-:S03]  /*0340*/  VIADD R12, R16, UR4 ;  /* 0x00000004100c7c36 */ /* 0x000fc60008000000 */
[----:B------:R-:W-:-:S04]  /*0350*/  LOP3.LUT R13, R23, 0x1, RZ, 0xc0, !PT ;  /* 0x00000001170d7812 */ /* 0x000fc800078ec0ff */
[----:B------:R-:W-:Y:S01]  /*0360*/  ISETP.NE.U32.AND P0, PT, R13, 0x1, PT ;  /* 0x000000010d00780c */ /* 0x000fe20003f05070 */
[----:B------:R-:W-:-:S03]  /*0370*/  IMAD R13, R12, 0x5, RZ ;  /* 0x000000050c0d7824 */ /* 0x000fc600078e02ff */
[----:B------:R-:W-:Y:S01]  /*0380*/  R2P PR, R23, 0x7e ;  /* 0x0000007e17007804 */ /* 0x000fe20000000000 */
[----:B------:R-:W-:-:S08]  /*0390*/  IMAD.WIDE.U32 R12, R13, 0x4, R8 ;  /* 0x000000040d0c7825 */ /* 0x000fd000078e0008 */
[----:B------:R-:W2:Y:S04]  /*03a0*/  @!P0 LDG.E R18, desc[UR36][R12.64+0x10] ;  /* 0x000010240c128981 */ /* 0x000ea8000c1e1900 */
[----:B------:R-:W3:Y:S04]  /*03b0*/  @P1 LDG.E R20, desc[UR36][R12.64+0x24] ;  /* 0x000024240c141981 */ /* 0x000ee8000c1e1900 */
[----:B------:R-:W4:Y:S04]  /*03c0*/  @P2 LDG.E R24, desc[UR36][R12.64+0x38] ;  /* 0x000038240c182981 */ /* 0x000f28000c1e1900 */
[----:B------:R-:W4:Y:S04]  /*03d0*/  @P3 LDG.E R26, desc[UR36][R12.64+0x4c] ;  /* 0x00004c240c1a3981 */ /* 0x000f28000c1e1900 */
[----:B------:R-:W4:Y:S04]  /*03e0*/  @!P0 LDG.E R17, desc[UR36][R12.64+0x4] ;  /* 0x000004240c118981 */ /* 0x000f28000c1e1900 */
[----:B------:R-:W4:Y:S04]  /*03f0*/  @!P0 LDG.E R19, desc[UR36][R12.64+0xc] ;  /* 0x00000c240c138981 */ /* 0x000f28000c1e1900 */
[----:B------:R-:W4:Y:S01]  /*0400*/  @P3 LDG.E R25, desc[UR36][R12.64+0x40] ;  /* 0x000040240c193981 */ /* 0x000f22000c1e1900 */
[----:B--2---:R-:W-:-:S03]  /*0410*/  @!P0 LOP3.LUT R5, R5, R18, RZ, 0x3c, !PT ;  /* 0x0000001205058212 */ /* 0x004fc600078e3cff */
[----:B------:R-:W2:Y:S01]  /*0420*/  @!P0 LDG.E R18, desc[UR36][R12.64] ;  /* 0x000000240c128981 */ /* 0x000ea2000c1e1900 */
[----:B---3--:R-:W-:-:S03]  /*0430*/  @P1 LOP3.LUT R5, R5, R20, RZ, 0x3c, !PT ;  /* 0x0000001405051212 */ /* 0x008fc600078e3cff */
[----:B------:R-:W3:Y:S01]  /*0440*/  @!P0 LDG.E R20, desc[UR36][R12.64+0x8] ;  /* 0x000008240c148981 */ /* 0x000ee2000c1e1900 */
[----:B----4-:R-:W-:-:S03]  /*0450*/  @P2 LOP3.LUT R5, R5, R24, RZ, 0x3c, !PT ;  /* 0x0000001805052212 */ /* 0x010fc600078e3cff */
[----:B------:R-:W4:Y:S01]  /*0460*/  @P4 LDG.E R24, desc[UR36][R12.64+0x60] ;  /* 0x000060240c184981 */ /* 0x000f22000c1e1900 */
[----:B------:R-:W-:-:S03]  /*0470*/  @P3 LOP3.LUT R5, R5, R26, RZ, 0x3c, !PT ;  /* 0x0000001a05053212 */ /* 0x000fc600078e3cff */
[----:B------:R-:W4:Y:S01]  /*0480*/  @P5 LDG.E R26, desc[UR36][R12.64+0x74] ;  /* 0x000074240c1a5981 */ /* 0x000f22000c1e1900 */
[----:B------:R-:W-:-:S03]  /*0490*/  @!P0 LOP3.LUT R6, R6, R17, RZ, 0x3c, !PT ;  /* 0x0000001106068212 */ /* 0x000fc600078e3cff */
[----:B------:R-:W4:Y:S01]  /*04a0*/  @P1 LDG.E R17, desc[UR36][R12.64+0x18] ;  /* 0x000018240c111981 */ /* 0x000f22000c1e1900 */
[----:B------:R-:W-:-:S03]  /*04b0*/  @!P0 LOP3.LUT R4, R4, R19, RZ, 0x3c, !PT ;  /* 0x0000001304048212 */ /* 0x000fc600078e3cff */
[----:B------:R-:W4:Y:S01]  /*04c0*/  @P1 LDG.E R19, desc[UR36][R12.64+0x20] ;  /* 0x000020240c131981 */ /* 0x000f22000c1e1900 */
[----:B--2---:R-:W-:-:S03]  /*04d0*/  @!P0 LOP3.LUT R3, R3, R18, RZ, 0x3c, !PT ;  /* 0x0000001203038212 */ /* 0x004fc600078e3cff */
[----:B------:R-:W2:Y:S01]  /*04e0*/  @P1 LDG.E R18, desc[UR36][R12.64+0x14] ;  /* 0x000014240c121981 */ /* 0x000ea2000c1e1900 */
[----:B---3--:R-:W-:-:S03]  /*04f0*/  @!P0 LOP3.LUT R7, R7, R20, RZ, 0x3c, !PT ;  /* 0x0000001407078212 */ /* 0x008fc600078e3cff */
[----:B------:R-:W3:Y:S01]  /*0500*/  @P1 LDG.E R20, desc[UR36][R12.64+0x1c] ;  /* 0x00001c240c141981 */ /* 0x000ee2000c1e1900 */
[----:B----4-:R-:W-:-:S03]  /*0510*/  @P4 LOP3.LUT R5, R5, R24, RZ, 0x3c, !PT ;  /* 0x0000001805054212 */ /* 0x010fc600078e3cff */
[----:B------:R-:W4:Y:S01]  /*0520*/  @P2 LDG.E R24, desc[UR36][R12.64+0x28] ;  /* 0x000028240c182981 */ /* 0x000f22000c1e1900 */
[----:B------:R-:W-:-:S03]  /*0530*/  @P1 LOP3.LUT R6, R6, R17, RZ, 0x3c, !PT ;  /* 0x0000001106061212 */ /* 0x000fc600078e3cff */
[----:B------:R-:W4:Y:S01]  /*0540*/  @P2 LDG.E R17, desc[UR36][R12.64+0x2c] ;  /* 0x00002c240c112981 */ /* 0x000f22000c1e1900 */
[----:B------:R-:W-:-:S03]  /*0550*/  @P1 LOP3.LUT R4, R4, R19, RZ, 0x3c, !PT ;  /* 0x0000001304041212 */ /* 0x000fc600078e3cff */
[----:B------:R-:W4:Y:S01]  /*0560*/  @P2 LDG.E R19, desc[UR36][R12.64+0x34] ;  /* 0x000034240c132981 */ /* 0x000f22000c1e1900 */
[----:B--2---:R-:W-:-:S03]  /*0570*/  @P1 LOP3.LUT R3, R3, R18, RZ, 0x3c, !PT ;  /* 0x0000001203031212 */ /* 0x004fc600078e3cff */
[----:B------:R-:W2:Y:S01]  /*0580*/  @P2 LDG.E R18, desc[UR36][R12.64+0x30] ;  /* 0x000030240c122981 */ /* 0x000ea2000c1e1900 */
[----:B---3--:R-:W-:-:S03]  /*0590*/  @P1 LOP3.LUT R7, R7, R20, RZ, 0x3c, !PT ;  /* 0x0000001407071212 */ /* 0x008fc600078e3cff */
[----:B------:R-:W3:Y:S01]  /*05a0*/  @P3 LDG.E R20, desc[UR36][R12.64+0x3c] ;  /* 0x00003c240c143981 */ /* 0x000ee2000c1e1900 */
[----:B----4-:R-:W-:-:S03]  /*05b0*/  @P2 LOP3.LUT R3, R3, R24, RZ, 0x3c, !PT ;  /* 0x0000001803032212 */ /* 0x010fc600078e3cff */
[----:B------:R-:W4:Y:S01]  /*05c0*/  @P3 LDG.E R24, desc[UR36][R12.64+0x44] ;  /* 0x000044240c183981 */ /* 0x000f22000c1e1900 */
[----:B------:R-:W-:-:S03]  /*05d0*/  @P2 LOP3.LUT R6, R6, R17, RZ, 0x3c, !PT ;  /* 0x0000001106062212 */ /* 0x000fc600078e3cff */
[----:B------:R-:W4:Y:S01]  /*05e0*/  @P3 LDG.E R17, desc[UR36][R12.64+0x48] ;  /* 0x000048240c113981 */ /* 0x000f22000c1e1900 */
[----:B------:R-:W-:Y:S02]  /*05f0*/  @P2 LOP3.LUT R4, R4, R19, RZ, 0x3c, !PT ;  /* 0x0000001304042212 */ /* 0x000fe400078e3cff */
[----:B------:R-:W-:Y:S01]  /*0600*/  @P3 LOP3.LUT R6, R6, R25, RZ, 0x3c, !PT ;  /* 0x0000001906063212 */ /* 0x000fe200078e3cff */
[----:B------:R-:W4:Y:S04]  /*0610*/  @P4 LDG.E R19, desc[UR36][R12.64+0x54] ;  /* 0x000054240c134981 */ /* 0x000f28000c1e1900 */
        /* <DEDUP_REMOVED lines=19> */
[----:B------:R-:W-:Y:S02]  /*0750*/  LOP3.LUT P0, RZ, R23, 0x80, RZ, 0xc0, !PT ;  /* 0x0000008017ff7812 */ /* 0x000fe4000780c0ff */
[----:B------:R-:W-:Y:S02]  /*0760*/  @P5 LOP3.LUT R5, R5, R26, RZ, 0x3c, !PT ;  /* 0x0000001a05055212 */ /* 0x000fe400078e3cff */
[----:B------:R-:W4:Y:S01]  /*0770*/  @P6 LDG.E R26, desc[UR36][R12.64+0x88] ;  /* 0x000088240c1a6981 */ /* 0x000f22000c1e1900 */
[----:B------:R-:W-:-:S03]  /*0780*/  @P5 LOP3.LUT R6, R6, R17, RZ, 0x3c, !PT ;  /* 0x0000001106065212 */ /* 0x000fc600078e3cff */
[----:B------:R-:W4:Y:S01]  /*0790*/  @P6 LDG.E R17, desc[UR36][R12.64+0x84] ;  /* 0x000084240c116981 */ /* 0x000f22000c1e1900 */
[----:B------:R-:W-:-:S04]  /*07a0*/  @P5 LOP3.LUT R4, R4, R19, RZ, 0x3c, !PT ;  /* 0x0000001304045212 */ /* 0x000fc800078e3cff */
        /* <DEDUP_REMOVED lines=9> */
[----:B------:R-:W-:Y:S02]  /*0840*/  @P6 LOP3.LUT R5, R5, R26, RZ, 0x3c, !PT ;  /* 0x0000001a05056212 */ /* 0x000fe400078e3cff */
[----:B------:R-:W-:Y:S02]  /*0850*/  @P6 LOP3.LUT R4, R4, R17, RZ, 0x3c, !PT ;  /* 0x0000001104046212 */ /* 0x000fe400078e3cff */
[----:B------:R-:W-:Y:S02]  /*0860*/  @P0 LOP3.LUT R6, R6, R19, RZ, 0x3c, !PT ;  /* 0x0000001306060212 */ /* 0x000fe400078e3cff */
[----:B------:R-:W-:Y:S02]  /*0870*/  @P0 LOP3.LUT R4, R4, R25, RZ, 0x3c, !PT ;  /* 0x0000001904040212 */ /* 0x000fe400078e3cff */
[----:B--2---:R-:W-:Y:S02]  /*0880*/  @P0 LOP3.LUT R3, R3, R18, RZ, 0x3c, !PT ;  /* 0x0000001203030212 */ /* 0x004fe400078e3cff */
[----:B---3--:R-:W-:-:S02]  /*0890*/  @P0 LOP3.LUT R7, R7, R20, RZ, 0x3c, !PT ;  /* 0x0000001407070212 */ /* 0x008fc400078e3cff */
[----:B----4-:R-:W-:Y:S02]  /*08a0*/  @P0 LOP3.LUT R5, R5, R24, RZ, 0x3c, !PT ;  /* 0x0000001805050212 */ /* 0x010fe400078e3cff */
[----:B------:R-:W-:-:S13]  /*08b0*/  R2P PR, R23.B1, 0x7f ;  /* 0x0000007f17007804 */ /* 0x000fda0000001000 */
[----:B------:R-:W2:Y:S04]  /*08c0*/  @P0 LDG.E R18, desc[UR36][R12.64+0xa0] ;  /* 0x0000a0240c120981 */ /* 0x000ea8000c1e1900 */
[----:B------:R-:W3:Y:S04]  /*08d0*/  @P0 LDG.E R17, desc[UR36][R12.64+0xa4] ;  /* 0x0000a4240c110981 */ /* 0x000ee8000c1e1900 */
[----:B------:R-:W4:Y:S04]  /*08e0*/  @P0 LDG.E R20, desc[UR36][R12.64+0xa8] ;  /* 0x0000a8240c140981 */ /* 0x000f28000c1e1900 */
[----:B------:R-:W4:Y:S04]  /*08f0*/  @P0 LDG.E R19, desc[UR36][R12.64+0xac] ;  /* 0x0000ac240c130981 */ /* 0x000f28000c1e1900 */
[----:B------:R-:W4:Y:S04]  /*0900*/  @P0 LDG.E R24, desc[UR36][R12.64+0xb0] ;  /* 0x0000b0240c180981 */ /* 0x000f28000c1e1900 */
        /* <DEDUP_REMOVED lines=12> */
[----:B------:R-:W-:Y:S02]  /*09d0*/  LOP3.LUT P0, RZ, R23, 0x8000, RZ, 0xc0, !PT ;  /* 0x0000800017ff7812 */ /* 0x000fe4000780c0ff */
        /* <DEDUP_REMOVED lines=22> */
[----:B------:R-:W-:Y:S01]  /*0b40*/  @P2 LOP3.LUT R4, R4, R19, RZ, 0x3c, !PT ;  /* 0x0000001304042212 */ /* 0x000fe200078e3cff */
[----:B------:R-:W4:Y:S04]  /*0b50*/  @P4 LDG.E R23, desc[UR36][R12.64+0xfc] ;  /* 0x0000fc240c174981 */ /* 0x000f28000c1e1900 */
        /* <DEDUP_REMOVED lines=27> */
[----:B------:R-:W4:Y:S01]  /*0d10*/  @P0 LDG.E R28, desc[UR36][R12.64+0x13c] ;  /* 0x00013c240c1c0981 */ /* 0x000f22000c1e1900 */
[----:B------:R-:W-:-:S03]  /*0d20*/  @P5 LOP3.LUT R4, R4, R19, RZ, 0x3c, !PT ;  /* 0x0000001304045212 */ /* 0x000fc600078e3cff */
[----:B------:R-:W4:Y:S04]  /*0d30*/  @P0 LDG.E R19, desc[UR36][R12.64+0x130] ;  /* 0x000130240c130981 */ /* 0x000f28000c1e1900 */
[----:B------:R-:W4:Y:S01]  /*0d40*/  @P0 LDG.E R23, desc[UR36][R12.64+0x138] ;  /* 0x000138240c170981 */ /* 0x000f22000c1e1900 */
[----:B------:R-:W-:-:S04]  /*0d50*/  UIADD3 UR4, UPT, UPT, UR4, 0x10, URZ ;  /* 0x0000001004047890 */ /* 0x000fc8000fffe0ff */
[----:B------:R-:W-:Y:S01]  /*0d60*/  UISETP.NE.AND UP0, UPT, UR4, 0x20, UPT ;  /* 0x000000200400788c */ /* 0x000fe2000bf05270 */
[----:B------:R-:W-:Y:S02]  /*0d70*/  @P0 LOP3.LUT R3, R3, R24, RZ, 0x3c, !PT ;  /* 0x0000001803030212 */ /* 0x000fe400078e3cff */
[----:B--2---:R-:W-:Y:S02]  /*0d80*/  @P6 LOP3.LUT R7, R7, R18, RZ, 0x3c, !PT ;  /* 0x0000001207076212 */ /* 0x004fe400078e3cff */
[----:B---3--:R-:W-:Y:S02]  /*0d90*/  @P6 LOP3.LUT R4, R4, R17, RZ, 0x3c, !PT ;  /* 0x0000001104046212 */ /* 0x008fe400078e3cff */
[----:B----4-:R-:W-:Y:S02]  /*0da0*/  @P6 LOP3.LUT R5, R5, R20, RZ, 0x3c, !PT ;  /* 0x0000001405056212 */ /* 0x010fe400078e3cff */
[----:B------:R-:W-:Y:S02]  /*0db0*/  @P0 LOP3.LUT R7, R7, R26, RZ, 0x3c, !PT ;  /* 0x0000001a07070212 */ /* 0x000fe400078e3cff */
[----:B------:R-:W-:-:S02]  /*0dc0*/  @P0 LOP3.LUT R5, R5, R28, RZ, 0x3c, !PT ;  /* 0x0000001c05050212 */ /* 0x000fc400078e3cff */
[----:B------:R-:W-:Y:S02]  /*0dd0*/  @P0 LOP3.LUT R6, R6, R19, RZ, 0x3c, !PT ;  /* 0x0000001306060212 */ /* 0x000fe400078e3cff */
[----:B------:R-:W-:Y:S01]  /*0de0*/  @P0 LOP3.LUT R4, R4, R23, RZ, 0x3c, !PT ;  /* 0x0000001704040212 */ /* 0x000fe200078e3cff */
[----:B------:R-:W-:Y:S06]  /*0df0*/  BRA.U UP0, `(.L_x_4) ;  /* 0xfffffff5004c7547 */ /* 0x000fec000b83ffff */
[----:B------:R-:W-:-:S05]  /*0e00*/  VIADD R14, R14, 0x1 ;  /* 0x000000010e0e7836 */ /* 0x000fca0000000000 */
[----:B------:R-:W-:-:S13]  /*0e10*/  ISETP.NE.AND P0, PT, R14, 0x5, PT ;  /* 0x000000050e00780c */ /* 0x000fda0003f05270 */
[----:B------:R-:W-:Y:S05]  /*0e20*/  @P0 BRA `(.L_x_5) ;  /* 0xfffffff400300947 */ /* 0x000fea000383ffff */
[----:B------:R0:W-:Y:S01]  /*0e30*/  STL [R1+0x4], R3 ;  /* 0x0000040301007387 */ /* 0x0001e20000100800 */
[----:B------:R-:W-:-:S03]  /*0e40*/  ISETP.NE.U32.AND P0, PT, R21, 0x1, PT ;  /* 0x000000011500780c */ /* 0x000fc60003f05070 */
[----:B------:R0:W-:Y:S01]  /*0e50*/  STL.64 [R1+0x8], R6 ;  /* 0x0000080601007387 */ /* 0x0001e20000100a00 */
[----:B------:R-:W-:-:S03]  /*0e60*/  ISETP.NE.AND.EX P0, PT, RZ, RZ, PT, P0 ;  /* 0x000000ffff00720c */ /* 0x000fc60003f05300 */
[----:B------:R0:W-:Y:S10]  /*0e70*/  STL.64 [R1+0x10], R4 ;  /* 0x0000100401007387 */ /* 0x0001f40000100a00 */
[----:B------:R-:W-:Y:S05]  /*0e80*/  @!P0 BRA `(.L_x_3) ;  /* 0x0000001800048947 */ /* 0x000fea0003800000 */
[----:B------:R-:W-:Y:S01]  /*0e90*/  UMOV UR4, URZ ;  /* 0x000000ff00047c82 */ /* 0x000fe20008000000 */
[----:B------:R-:W-:Y:S01]  /*0ea0*/  UMOV UR5, URZ ;  /* 0x000000ff00057c82 */ /* 0x000fe20008000000 */
[----:B------:R-:W-:Y:S02]  /*0eb0*/  IMAD.MOV.U32 R14, RZ, RZ, RZ ;  /* 0x000000ffff0e7224 */ /* 0x000fe400078e00ff */
[----:B0-----:R-:W-:Y:S02]  /*0ec0*/  IMAD.MOV.U32 R3, RZ, RZ, RZ ;  /* 0x000000ffff037224 */ /* 0x001fe400078e00ff */
[----:B------:R-:W-:Y:S02]  /*0ed0*/  IMAD.U32 R5, RZ, RZ, UR4 ;  /* 0x00000004ff057e24 */ /* 0x000fe4000f8e00ff */
[----:B------:R-:W-:Y:S02]  /*0ee0*/  IMAD.U32 R4, RZ, RZ, UR5 ;  /* 0x00000005ff047e24 */ /* 0x000fe4000f8e00ff */
[----:B------:R-:W-:-:S02]  /*0ef0*/  IMAD.U32 R7, RZ, RZ, UR4 ;  /* 0x00000004ff077e24 */ /* 0x000fc4000f8e00ff */
[----:B------:R-:W-:-:S07]  /*0f00*/  IMAD.U32 R6, RZ, RZ, UR5 ;  /* 0x00000005ff067e24 */ /* 0x000fce000f8e00ff */
.L_x_7:
[----:B------:R-:W-:-:S06]  /*0f10*/  IMAD R15, R14, 0x4, R1 ;  /* 0x000000040e0f7824 */ /* 0x000fcc00078e0201 */
[----:B------:R-:W5:Y:S01]  /*0f20*/  LDL R15, [R15+0x4] ;  /* 0x000004000f0f7983 */ /* 0x000f620000100800 */
[----:B------:R-:W-:Y:S01]  /*0f30*/  IMAD.SHL.U32 R16, R14, 0x20, RZ ;  /* 0x000000200e107824 */ /* 0x000fe200078e00ff */
[----:B------:R-:W-:-:S06]  /*0f40*/  UMOV UR4, URZ ;  /* 0x000000ff00047c82 */ /* 0x000fcc0008000000 */
.L_x_6:
        /* <DEDUP_REMOVED lines=181> */
[----:B------:R-:W-:Y:S05]  /*1aa0*/  @P0 BRA `(.L_x_3) ;  /* 0x0000000800fc0947 */ /* 0x000fea0003800000 */
[----:B------:R-:W-:Y:S01]  /*1ab0*/  UMOV UR4, URZ ;  /* 0x000000ff00047c82 */ /* 0x000fe20008000000 */
[----:B------:R-:W-:Y:S01]  /*1ac0*/  UMOV UR5, URZ ;  /* 0x000000ff00057c82 */ /* 0x000fe20008000000 */
[----:B------:R-:W-:Y:S02]  /*1ad0*/  IMAD.MOV.U32 R14, RZ, RZ, RZ ;  /* 0x000000ffff0e7224 */ /* 0x000fe400078e00ff */
[----:B-1----:R-:W-:Y:S02]  /*1ae0*/  IMAD.MOV.U32 R3, RZ, RZ, RZ ;  /* 0x000000ffff037224 */ /* 0x002fe400078e00ff */
[----:B------:R-:W-:Y:S02]  /*1af0*/  IMAD.U32 R5, RZ, RZ, UR4 ;  /* 0x00000004ff057e24 */ /* 0x000fe4000f8e00ff */
[----:B------:R-:W-:Y:S02]  /*1b00*/  IMAD.U32 R4, RZ, RZ, UR5 ;  /* 0x00000005ff047e24 */ /* 0x000fe4000f8e00ff */
[----:B------:R-:W-:-:S02]  /*1b10*/  IMAD.U32 R7, RZ, RZ, UR4 ;  /* 0x00000004ff077e24 */ /* 0x000fc4000f8e00ff */
[----:B------:R-:W-:-:S07]  /*1b20*/  IMAD.U32 R6, RZ, RZ, UR5 ;  /* 0x00000005ff067e24 */ /* 0x000fce000f8e00ff */
.L_x_9:
[----:B------:R-:W-:-:S06]  /*1b30*/  IMAD R15, R14, 0x4, R1 ;  /* 0x000000040e0f7824 */ /* 0x000fcc00078e0201 */
[----:B------:R-:W5:Y:S01]  /*1b40*/  LDL R15, [R15+0x4] ;  /* 0x000004000f0f7983 */ /* 0x000f620000100800 */
[----:B------:R-:W-:Y:S01]  /*1b50*/  IMAD.SHL.U32 R16, R14, 0x20, RZ ;  /* 0x000000200e107824 */ /* 0x000fe200078e00ff */
[----:B------:R-:W-:-:S06]  /*1b60*/  UMOV UR4, URZ ;  /* 0x000000ff00047c82 */ /* 0x000fcc0008000000 */
.L_x_8:
        /* <DEDUP_REMOVED lines=10> */
[----:B------:R-:W4:Y:S04]  /*1c10*/  @!P0 LDG.E R17, desc[UR36][R12.64+0x4] ;  /* 0x000004240c118981 */ /* 0x000f28000c1e1900 */
[----:B------:R-:W4:Y:S04]  /*1c20*/  @!P0 LDG.E R19, desc[UR36][R12.64+0xc] ;  /* 0x00000c240c138981 */ /* 0x000f28000c1e1900 */
[----:B------:R-:W4:Y:S04]  /*1c30*/  @P3 LDG.E R26, desc[UR36][R12.64+0x4c] ;  /* 0x00004c240c1a3981 */ /* 0x000f28000c1e1900 */
[----:B------:R-:W4:Y:S04]  /*1c40*/  @P2 LDG.E R21, desc[UR36][R12.64+0x2c] ;  /* 0x00002c240c152981 */ /* 0x000f28000c1e1900 */
[----:B------:R-:W4:Y:S04]  /*1c50*/  @P4 LDG.E R28, desc[UR36][R12.64+0x60] ;  /* 0x000060240c1c4981 */ /* 0x000f28000c1e1900 */
[----:B------:R-:W4:Y:S01]  /*1c60*/  @P2 LDG.E R23, desc[UR36][R12.64+0x34] ;  /* 0x000034240c172981 */ /* 0x000f22000c1e1900 */
[----:B--2---:R-:W-:-:S03]  /*1c70*/  @!P0 LOP3.LUT R5, R5, R18, RZ, 0x3c, !PT ;  /* 0x0000001205058212 */ /* 0x004fc600078e3cff */
[----:B------:R-:W2:Y:S01]  /*1c80*/  @!P0 LDG.E R18, desc[UR36][R12.64] ;  /* 0x000000240c128981 */ /* 0x000ea2000c1e1900 */
[----:B---3--:R-:W-:-:S03]  /*1c90*/  @P1 LOP3.LUT R5, R5, R20, RZ, 0x3c, !PT ;  /* 0x0000001405051212 */ /* 0x008fc600078e3cff */
[----:B------:R-:W3:Y:S01]  /*1ca0*/  @!P0 LDG.E R20, desc[UR36][R12.64+0x8] ;  /* 0x000008240c148981 */ /* 0x000ee2000c1e1900 */
[----:B----4-:R-:W-:-:S03]  /*1cb0*/  @P2 LOP3.LUT R5, R5, R24, RZ, 0x3c, !PT ;  /* 0x0000001805052212 */ /* 0x010fc600078e3cff */
[----:B------:R-:W4:Y:S01]  /*1cc0*/  @P1 LDG.E R24, desc[UR36][R12.64+0x14] ;  /* 0x000014240c181981 */ /* 0x000f22000c1e1900 */
[----:B------:R-:W-:-:S03]  /*1cd0*/  @!P0 LOP3.LUT R6, R6, R17, RZ, 0x3c, !PT ;  /* 0x0000001106068212 */ /* 0x000fc600078e3cff */
[----:B------:R-:W4:Y:S01]  /*1ce0*/  @P1 LDG.E R17, desc[UR36][R12.64+0x18] ;  /* 0x000018240c111981 */ /* 0x000f22000c1e1900 */
[----:B------:R-:W-:-:S03]  /*1cf0*/  @!P0 LOP3.LUT R4, R4, R19, RZ, 0x3c, !PT ;  /* 0x0000001304048212 */ /* 0x000fc600078e3cff */
[----:B------:R-:W4:Y:S01]  /*1d00*/  @P1 LDG.E R19, desc[UR36][R12.64+0x20] ;  /* 0x000020240c131981 */ /* 0x000f22000c1e1900 */
[----:B------:R-:W-:-:S03]  /*1d10*/  @P3 LOP3.LUT R5, R5, R26, RZ, 0x3c, !PT ;  /* 0x0000001a05053212 */ /* 0x000fc600078e3cff */
        /* <DEDUP_REMOVED lines=22> */
[----:B------:R-:W-:Y:S02]  /*1e80*/  @P5 LOP3.LUT R5, R5, R26, RZ, 0x3c, !PT ;  /* 0x0000001a05055212 */ /* 0x000fe400078e3cff */
[----:B------:R-:W-:Y:S01]  /*1e90*/  @P3 LOP3.LUT R6, R6, R17, RZ, 0x3c, !PT ;  /* 0x0000001106063212 */ /* 0x000fe200078e3cff */
[----:B------:R-:W4:Y:S01]  /*1ea0*/  @P4 LDG.E R26, desc[UR36][R12.64+0x58] ;  /* 0x000058240c1a4981 */ /* 0x000f22000c1e1900 */
[----:B------:R-:W-:-:S03]  /*1eb0*/  @P3 LOP3.LUT R4, R4, R19, RZ, 0x3c, !PT ;  /* 0x0000001304043212 */ /* 0x000fc600078e3cff */
[----:B------:R-:W4:Y:S01]  /*1ec0*/  @P4 LDG.E R17, desc[UR36][R12.64+0x5c] ;  /* 0x00005c240c114981 */ /* 0x000f22000c1e1900 */
[----:B------:R-:W-:-:S03]  /*1ed0*/  @P4 LOP3.LUT R6, R6, R21, RZ, 0x3c, !PT ;  /* 0x0000001506064212 */ /* 0x000fc600078e3cff */
[----:B------:R-:W4:Y:S04]  /*1ee0*/  @P5 LDG.E R19, desc[UR36][R12.64+0x68] ;  /* 0x000068240c135981 */ /* 0x000f28000c1e1900 */
[----:B------:R-:W4:Y:S01]  /*1ef0*/  @P5 LDG.E R21, desc[UR36][R12.64+0x70] ;  /* 0x000070240c155981 */ /* 0x000f22000c1e1900 */
[----:B------:R-:W-:-:S03]  /*1f00*/  LOP3.LUT P0, RZ, R25, 0x80, RZ, 0xc0, !PT ;  /* 0x0000008019ff7812 */ /* 0x000fc6000780c0ff */
        /* <DEDUP_REMOVED lines=25> */
[----:B------:R-:W-:Y:S02]  /*20a0*/  @P0 LOP3.LUT R6, R6, R19, RZ, 0x3c, !PT ;  /* 0x0000001306060212 */ /* 0x000fe400078e3cff */
[----:B------:R-:W-:-:S02]  /*20b0*/  @P0 LOP3.LUT R4, R4, R21, RZ, 0x3c, !PT ;  /* 0x0000001504040212 */ /* 0x000fc400078e3cff */
[----:B--2---:R-:W-:Y:S02]  /*20c0*/  @P6 LOP3.LUT R7, R7, R18, RZ, 0x3c, !PT ;  /* 0x0000001207076212 */ /* 0x004fe400078e3cff */
[----:B---3--:R-:W-:Y:S02]  /*20d0*/  @P0 LOP3.LUT R3, R3, R20, RZ, 0x3c, !PT ;  /* 0x0000001403030212 */ /* 0x008fe400078e3cff */
        /* <DEDUP_REMOVED lines=35> */
[----:B------:R-:W4:Y:S01]  /*2310*/  @P4 LDG.E R28, desc[UR36][R12.64+0xf8] ;  /* 0x0000f8240c1c4981 */ /* 0x000f22000c1e1900 */
[----:B------:R-:W-:-:S03]  /*2320*/  @P2 LOP3.LUT R7, R7, R26, RZ, 0x3c, !PT ;  /* 0x0000001a07072212 */ /* 0x000fc600078e3cff */
[----:B------:R-:W4:Y:S04]  /*2330*/  @P3 LDG.E R24, desc[UR36][R12.64+0xec] ;  /* 0x0000ec240c183981 */ /* 0x000f28000c1e1900 */
[----:B------:R-:W4:Y:S01]  /*2340*/  @P4 LDG.E R26, desc[UR36][R12.64+0xf0] ;  /* 0x0000f0240c1a4981 */ /* 0x000f22000c1e1900 */
[----:B------:R-:W-:Y:S02]  /*2350*/  @P2 LOP3.LUT R4, R4, R23, RZ, 0x3c, !PT ;  /* 0x0000001704042212 */ /* 0x000fe400078e3cff */
[----:B--2---:R-:W-:Y:S02]  /*2360*/  @P3 LOP3.LUT R3, R3, R18, RZ, 0x3c, !PT ;  /* 0x0000001203033212 */ /* 0x004fe400078e3cff */
        /* <DEDUP_REMOVED lines=15> */
[----:B------:R-:W-:-:S13]  /*2460*/  LOP3.LUT P0, RZ, R25, 0x8000, RZ, 0xc0, !PT ;  /* 0x0000800019ff7812 */ /* 0x000fda000780c0ff */
        /* <DEDUP_REMOVED lines=17> */
[----:B------:R-:W-:-:S04]  /*2580*/  UIADD3 UR4, UPT, UPT, UR4, 0x10, URZ ;  /* 0x0000001004047890 */ /* 0x000fc8000fffe0ff */
[----:B------:R-:W-:Y:S01]  /*2590*/  UISETP.NE.AND UP0, UPT, UR4, 0x20, UPT ;  /* 0x000000200400788c */ /* 0x000fe2000bf05270 */
[----:B--2---:R-:W-:Y:S02]  /*25a0*/  @P6 LOP3.LUT R7, R7, R18, RZ, 0x3c, !PT ;  /* 0x0000001207076212 */ /* 0x004fe400078e3cff */
[----:B---3--:R-:W-:Y:S02]  /*25b0*/  @P6 LOP3.LUT R6, R6, R17, RZ, 0x3c, !PT ;  /* 0x0000001106066212 */ /* 0x008fe400078e3cff */
[----:B----4-:R-:W-:Y:S02]  /*25c0*/  @P6 LOP3.LUT R5, R5, R20, RZ, 0x3c, !PT ;  /* 0x0000001405056212 */ /* 0x010fe400078e3cff */
[----:B------:R-:W-:Y:S02]  /*25d0*/  @P6 LOP3.LUT R4, R4, R19, RZ, 0x3c, !PT ;  /* 0x0000001304046212 */ /* 0x000fe400078e3cff */
[----:B------:R-:W-:Y:S02]  /*25e0*/  @P0 LOP3.LUT R6, R6, R21, RZ, 0x3c, !PT ;  /* 0x0000001506060212 */ /* 0x000fe400078e3cff */
[----:B------:R-:W-:-:S02]  /*25f0*/  @P0 LOP3.LUT R4, R4, R23, RZ, 0x3c, !PT ;  /* 0x0000001704040212 */ /* 0x000fc400078e3cff */
[----:B------:R-:W-:Y:S02]  /*2600*/  @P0 LOP3.LUT R3, R3, R24, RZ, 0x3c, !PT ;  /* 0x0000001803030212 */ /* 0x000fe400078e3cff */
[----:B------:R-:W-:Y:S02]  /*2610*/  @P0 LOP3.LUT R7, R7, R26, RZ, 0x3c, !PT ;  /* 0x0000001a07070212 */ /* 0x000fe400078e3cff */
[----:B------:R-:W-:Y:S01]  /*2620*/  @P0 LOP3.LUT R5, R5, R28, RZ, 0x3c, !PT ;  /* 0x0000001c05050212 */ /* 0x000fe200078e3cff */
[----:B------:R-:W-:Y:S06]  /*2630*/  BRA.U UP0, `(.L_x_8) ;  /* 0xfffffff5004c7547 */ /* 0x000fec000b83ffff */
[----:B------:R-:W-:-:S05]  /*2640*/  VIADD R14, R14, 0x1 ;  /* 0x000000010e0e7836 */ /* 0x000fca0000000000 */
[----:B------:R-:W-:-:S13]  /*2650*/  ISETP.NE.AND P0, PT, R14, 0x5, PT ;  /* 0x000000050e00780c */ /* 0x000fda0003f05270 */
[----:B------:R-:W-:Y:S05]  /*2660*/  @P0 BRA `(.L_x_9) ;  /* 0xfffffff400300947 */ /* 0x000fea000383ffff */
[----:B------:R2:W-:Y:S04]  /*2670*/  STL [R1+0x4], R3 ;  /* 0x0000040301007387 */ /* 0x0005e80000100800 */
[----:B------:R2:W-:Y:S04]  /*2680*/  STL.64 [R1+0x8], R6 ;  /* 0x0000080601007387 */ /* 0x0005e80000100a00 */
[----:B------:R2:W-:Y:S02]  /*2690*/  STL.64 [R1+0x10], R4 ;  /* 0x0000100401007387 */ /* 0x0005e40000100a00 */
.L_x_3:
[----:B------:R-:W-:Y:S05]  /*26a0*/  BSYNC.RECONVERGENT B1 ;  /* 0x0000000000017941 */ /* 0x000fea0003800200 */
.L_x_2:
[C---:B------:R-:W-:Y:S01]  /*26b0*/  ISETP.GT.U32.AND P0, PT, R11.reuse, 0x3, PT ;  /* 0x000000030b00780c */ /* 0x040fe20003f04070 */
[----:B------:R-:W-:Y:S01]  /*26c0*/  VIADD R10, R10, 0x1 ;  /* 0x000000010a0a7836 */ /* 0x000fe20000000000 */
[--C-:B------:R-:W-:Y:S02]  /*26d0*/  SHF.R.U64 R11, R11, 0x2, R0.reuse ;  /* 0x000000020b0b7819 */ /* 0x100fe40000001200 */
[----:B------:R-:W-:Y:S02]  /*26e0*/  ISETP.GT.U32.AND.EX P0, PT, R0, RZ, PT, P0 ;  /* 0x000000ff0000720c */ /* 0x000fe40003f04100 */
[----:B------:R-:W-:-:S11]  /*26f0*/  SHF.R.U32.HI R0, RZ, 0x2, R0 ;  /* 0x00000002ff007819 */ /* 0x000fd60000011600 */
[----:B------:R-:W-:Y:S05]  /*2700*/  @P0 BRA `(.L_x_10) ;  /* 0xffffffd800cc0947 */ /* 0x000fea000383ffff */
.L_x_1:
[----:B------:R-:W-:Y:S05]  /*2710*/  BSYNC.RECONVERGENT B0 ;  /* 0x0000000000007941 */ /* 0x000fea0003800200 */
.L_x_0:
[----:B------:R-:W3:Y:S01]  /*2720*/  LDCU UR4, c[0x0][0x380] ;  /* 0x00007000ff0477ac */ /* 0x000ee20008000800 */
[----:B------:R-:W-:Y:S01]  /*2730*/  CS2R R32, SRZ ;  /* 0x0000000000207805 */ /* 0x000fe2000001ff00 */
[----:B---3--:R-:W-:-:S09]  /*2740*/  UISETP.NE.AND UP0, UPT, UR4, URZ, UPT ;  /* 0x000000ff0400728c */ /* 0x008fd2000bf05270 */
[----:B------:R-:W-:Y:S05]  /*2750*/  BRA.U !UP0, `(.L_x_11) ;  /* 0x0000001908bc7547 */ /* 0x000fea000b800000 */
[----:B------:R-:W-:Y:S01]  /*2760*/  IADD3 R22, P0, P1, R1, 0x30, R22 ;  /* 0x0000003001167810 */ /* 0x000fe2000791e016 */
[----:B------:R-:W-:Y:S01]  /*2770*/  BSSY.RECONVERGENT B8, `(.L_x_12) ;  /* 0x00001ac000087945 */ /* 0x000fe20003800200 */
[----:B------:R-:W-:Y:S02]  /*2780*/  IMAD.MOV.U32 R8, RZ, RZ, R7 ;  /* 0x000000ffff087224 */ /* 0x000fe400078e0007 */
[----:B------:R-:W-:Y:S01]  /*2790*/  IMAD.MOV.U32 R26, RZ, RZ, R5 ;  /* 0x000000ffff1a7224 */ /* 0x000fe200078e0005 */
[----:B------:R-:W-:Y:S01]  /*27a0*/  IADD3.X R24, PT, PT, RZ, UR38, RZ, P0, P1 ;  /* 0x00000026ff187c10 */ /* 0x000fe200087e24ff */
[----:B------:R-:W-:Y:S02]  /*27b0*/  IMAD.MOV.U32 R25, RZ, RZ, R4 ;  /* 0x000000ffff197224 */ /* 0x000fe400078e0004 */
[----:B------:R-:W-:Y:S02]  /*27c0*/  IMAD.MOV.U32 R34, RZ, RZ, RZ ;  /* 0x000000ffff227224 */ /* 0x000fe400078e00ff */
[----:B------:R-:W-:-:S07]  /*27d0*/  IMAD.MOV.U32 R32, RZ, RZ, RZ ;  /* 0x000000ffff207224 */ /* 0x000fce00078e00ff */
.L_x_49:
[----:B------:R-:W-:Y:S01]  /*27e0*/  SHF.R.U32.HI R0, RZ, 0x2, R3 ;  /* 0x00000002ff007819 */ /* 0x000fe20000011603 */
[----:B------:R-:W-:Y:S01]  /*27f0*/  VIADD R30, R2, 0x10974f ;  /* 0x0010974f021e7836 */ /* 0x000fe20000000000 */
[----:B012---:R-:W-:Y:S01]  /*2800*/  SHF.R.U32.HI R5, RZ, 0x2, R6 ;  /* 0x00000002ff057819 */ /* 0x007fe20000011606 */
[----:B------:R-:W-:Y:S01]  /*2810*/  UMOV UR4, 0x1010101 ;  /* 0x0101010100047882 */ /* 0x000fe20000000000 */
[----:B------:R-:W-:Y:S01]  /*2820*/  LOP3.LUT R0, R0, R3, RZ, 0x3c, !PT ;  /* 0x0000000300007212 */ /* 0x000fe200078e3cff */
[----:B------:R-:W-:Y:S01]  /*2830*/  IMAD.SHL.U32 R3, R26, 0x10, RZ ;  /* 0x000000101a037824 */ /* 0x000fe200078e00ff */
[----:B------:R-:W-:Y:S01]  /*2840*/  LOP3.LUT R5, R5, R6, RZ, 0x3c, !PT ;  /* 0x0000000605057212 */ /* 0x000fe200078e3cff */
[----:B------:R-:W-:Y:S01]  /*2850*/  BSSY.RECONVERGENT B7, `(.L_x_13) ;  /* 0x0000057000077945 */ /* 0x000fe20003800200 */
[----:B------:R-:W-:Y:S01]  /*2860*/  SHF.R.U32.HI R7, RZ, 0x2, R8 ;  /* 0x00000002ff077819 */ /* 0x000fe20000011608 */
[----:B------:R-:W-:-:S03]  /*2870*/  IMAD.SHL.U32 R4, R0, 0x2, RZ ;  /* 0x0000000200047824 */ /* 0x000fc600078e00ff */
[----:B------:R-:W-:Y:S02]  /*2880*/  LOP3.LUT R7, R7, R8, RZ, 0x3c, !PT ;  /* 0x0000000807077212 */ /* 0x000fe400078e3cff */
[----:B------:R-:W-:-:S04]  /*2890*/  LOP3.LUT R3, R0, R4, R3, 0x96, !PT ;  /* 0x0000000400037212 */ /* 0x000fc800078e9603 */
[----:B------:R-:W-:Y:S01]  /*28a0*/  LOP3.LUT R33, R3, R26, RZ, 0x3c, !PT ;  /* 0x0000001a03217212 */ /* 0x000fe200078e3cff */
[----:B------:R-:W-:-:S03]  /*28b0*/  IMAD.SHL.U32 R3, R5, 0x2, RZ ;  /* 0x0000000205037824 */ /* 0x000fc600078e00ff */
[----:B------:R-:W-:Y:S01]  /*28c0*/  IADD3 R0, PT, PT, R2, 0x587c5, R33 ;  /* 0x000587c502007810 */ /* 0x000fe20007ffe021 */
[----:B------:R-:W-:-:S05]  /*28d0*/  IMAD.SHL.U32 R4, R33, 0x10, RZ ;  /* 0x0000001021047824 */ /* 0x000fca00078e00ff */
[----:B------:R-:W-:Y:S01]  /*28e0*/  LOP3.LUT R6, R5, R3, R4, 0x96, !PT ;  /* 0x0000000305067212 */ /* 0x000fe200078e9604 */
[----:B------:R-:W-:Y:S01]  /*28f0*/  IMAD.SHL.U32 R5, R7, 0x2, RZ ;  /* 0x0000000207057824 */ /* 0x000fe200078e00ff */
[----:B------:R-:W-:Y:S02]  /*2900*/  SHF.R.U32.HI R4, RZ, 0x2, R0 ;  /* 0x00000002ff047819 */ /* 0x000fe40000011600 */
[----:B------:R-:W-:Y:S02]  /*2910*/  LOP3.LUT R31, R6, R33, RZ, 0x3c, !PT ;  /* 0x00000021061f7212 */ /* 0x000fe400078e3cff */
[----:B------:R-:W-:Y:S02]  /*2920*/  LOP3.LUT R3, R0, 0x3030303, RZ, 0xc0, !PT ;  /* 0x0303030300037812 */ /* 0x000fe400078ec0ff */
[----:B------:R-:W-:Y:S01]  /*2930*/  LOP3.LUT R4, R4, 0x3030303, RZ, 0xc0, !PT ;  /* 0x0303030304047812 */ /* 0x000fe200078ec0ff */
[----:B------:R-:W-:Y:S01]  /*2940*/  IMAD.SHL.U32 R6, R31, 0x10, RZ ;  /* 0x000000101f067824 */ /* 0x000fe200078e00ff */
[----:B------:R-:W-:-:S02]  /*2950*/  IADD3 R19, PT, PT, R2, 0xb0f8a, R31 ;  /* 0x000b0f8a02137810 */ /* 0x000fc40007ffe01f */
[----:B------:R-:W-:Y:S01]  /*2960*/  SHF.R.U32.HI R0, RZ, 0x4, R0 ;  /* 0x00000004ff007819 */ /* 0x000fe20000011600 */
[----:B------:R-:W-:Y:S01]  /*2970*/  IMAD.IADD R3, R3, 0x1, R4 ;  /* 0x0000000103037824 */ /* 0x000fe200078e0204 */
[----:B------:R-:W-:Y:S02]  /*2980*/  LOP3.LUT R4, R19, 0x6, RZ, 0xc0, !PT ;  /* 0x0000000613047812 */ /* 0x000fe400078ec0ff */
[----:B------:R-:W-:Y:S02]  /*2990*/  LOP3.LUT R6, R7, R5, R6, 0x96, !PT ;  /* 0x0000000507067212 */ /* 0x000fe400078e9606 */
[----:B------:R-:W-:Y:S02]  /*29a0*/  ISETP.NE.AND P0, PT, R4, 0x6, PT ;  /* 0x000000060400780c */ /* 0x000fe40003f05270 */
[----:B------:R-:W-:Y:S02]  /*29b0*/  LOP3.LUT R29, R6, R31, RZ, 0x3c, !PT ;  /* 0x0000001f061d7212 */ /* 0x000fe400078e3cff */
[----:B------:R-:W-:-:S02]  /*29c0*/  LOP3.LUT R0, R0, 0x3, RZ, 0xc0, !PT ;  /* 0x0000000300007812 */ /* 0x000fc400078ec0ff */
[----:B------:R-:W-:Y:S01]  /*29d0*/  SHF.R.U32.HI R28, RZ, 0x3, R19 ;  /* 0x00000003ff1c7819 */ /* 0x000fe20000011613 */
[----:B------:R-:W-:Y:S01]  /*29e0*/  IMAD.IADD R23, R29, 0x1, R30 ;  /* 0x000000011d177824 */ /* 0x000fe200078e021e */
[----:B------:R-:W-:Y:S01]  /*29f0*/  LOP3.LUT R16, R19, 0x7070707, RZ, 0xc0, !PT ;  /* 0x0707070713107812 */ /* 0x000fe200078ec0ff */
[----:B------:R-:W-:Y:S01]  /*2a00*/  IDP.4A.U8.U8 R27, R3, UR4, R0 ;  /* 0x00000004031b7c26 */ /* 0x000fe20008000000 */
[----:B------:R-:W-:Y:S02]  /*2a10*/  LOP3.LUT R18, R28, 0x707, RZ, 0xc0, !PT ;  /* 0x000007071c127812 */ /* 0x000fe400078ec0ff */
[----:B------:R-:W-:Y:S01]  /*2a20*/  LOP3.LUT R23, R23, 0xc0000000, RZ, 0xfc, !PT ;  /* 0xc000000017177812 */ /* 0x000fe200078efcff */
[----:B------:R-:W-:Y:S06]  /*2a30*/  @P0 BRA `(.L_x_14) ;  /* 0x0000000000e00947 */ /* 0x000fec0003800000 */
[----:B------:R-:W-:Y:S01]  /*2a40*/  MOV R8, 0x0 ;  /* 0x0000000000087802 */ /* 0x000fe20000000f00 */
[----:B------:R-:W-:Y:S01]  /*2a50*/  IMAD.MOV.U32 R17, RZ, RZ, 0x6 ;  /* 0x00000006ff117424 */ /* 0x000fe200078e00ff */
[----:B------:R-:W0:Y:S01]  /*2a60*/  LDCU.64 UR4, c[0x4][0x48] ;  /* 0x01000900ff0477ac */ /* 0x000e220008000a00 */
[----:B------:R-:W-:Y:S02]  /*2a70*/  IMAD.MOV.U32 R0, RZ, RZ, 0x7 ;  /* 0x00000007ff007424 */ /* 0x000fe400078e00ff */
[----:B------:R-:W-:Y:S01]  /*2a80*/  IMAD.MOV.U32 R6, RZ, RZ, R22 ;  /* 0x000000ffff067224 */ /* 0x000fe200078e0016 */
[----:B------:R1:W-:Y:S01]  /*2a90*/  STL.64 [R1+0x30], R16 ;  /* 0x0000301001007387 */ /* 0x0003e20000100a00 */
[----:B------:R-:W2:Y:S01]  /*2aa0*/  LDC.64 R8, c[0x4][R8] ;  /* 0x0100000008087b82 */ /* 0x000ea20000000a00 */
[----:B------:R-:W-:Y:S02]  /*2ab0*/  IMAD.MOV.U32 R7, RZ, RZ, R24 ;  /* 0x000000ffff077224 */ /* 0x000fe400078e0018 */
[----:B------:R1:W-:Y:S01]  /*2ac0*/  STL [R1+0x38], R0 ;  /* 0x0000380001007387 */ /* 0x0003e20000100800 */
[----:B0-----:R-:W-:-:S02]  /*2ad0*/  IMAD.U32 R4, RZ, RZ, UR4 ;  /* 0x00000004ff047e24 */ /* 0x001fc4000f8e00ff */
[----:B------:R-:W-:Y:S01]  /*2ae0*/  IMAD.U32 R5, RZ, RZ, UR5 ;  /* 0x00000005ff057e24 */ /* 0x000fe2000f8e00ff */
[----:B-1----:R-:W-:Y:S06]  /*2af0*/  BSSY.RECONVERGENT B6, `(.L_x_15) ;  /* 0x0000008000067945 */ /* 0x002fec0003800200 */
[----:B------:R-:W-:-:S07]  /*2b00*/  LEPC R20, `(.L_x_16) ;  /* 0x000000001014794e */ /* 0x000fce0000000000 */
[----:B--2---:R-:W-:Y:S05]  /*2b10*/  CALL.ABS.NOINC R8 ;  /* 0x0000000008007343 */ /* 0x004fea0003c00000 */
.L_x_16:
[----:B------:R-:W-:-:S04]  /*2b20*/  LOP3.LUT R0, R23, 0x6, RZ, 0xc0, !PT ;  /* 0x0000000617007812 */ /* 0x000fc800078ec0ff */
[----:B------:R-:W-:Y:S01]  /*2b30*/  ISETP.NE.AND P0, PT, R0, 0x6, PT ;  /* 0x000000060000780c */ /* 0x000fe20003f05270 */
[--C-:B------:R-:W-:Y:S01]  /*2b40*/  IMAD.MOV.U32 R0, RZ, RZ, R23.reuse ;  /* 0x000000ffff007224 */ /* 0x100fe200078e0017 */
[----:B------:R-:W-:-:S11]  /*2b50*/  SHF.R.U32.HI R23, RZ, 0x3, R23 ;  /* 0x00000003ff177819 */ /* 0x000fd60000011617 */
[----:B------:R-:W-:Y:S05]  /*2b60*/  @!P0 BRA `(.L_x_16) ;  /* 0xfffffffc00ec8947 */ /* 0x000fea000383ffff */
[----:B------:R-:W-:Y:S05]  /*2b70*/  BSYNC.RECONVERGENT B6 ;  /* 0x0000000000067941 */ /* 0x000fea0003800200 */
.L_x_15:
[----:B------:R-:W-:Y:S01]  /*2b80*/  IMAD.MOV.U32 R23, RZ, RZ, R0 ;  /* 0x000000ffff177224 */ /* 0x000fe200078e0000 */
[----:B------:R-:W-:Y:S04]  /*2b90*/  BSSY.RECONVERGENT B0, `(.L_x_17) ;  /* 0x0000012000007945 */ /* 0x000fe80003800200 */
[----:B------:R-:W-:-:S13]  /*2ba0*/  ISETP.NE.AND P0, PT, R23, 0xc, PT ;  /* 0x0000000c1700780c */ /* 0x000fda0003f05270 */
[----:B------:R-:W-:Y:S05]  /*2bb0*/  @P0 BRA `(.L_x_18) ;  /* 0x00000000003c0947 */ /* 0x000fea0003800000 */
[----:B------:R-:W-:Y:S01]  /*2bc0*/  SHF.R.U32.HI R0, RZ, 0x2, R25 ;  /* 0x00000002ff007819 */ /* 0x000fe20000011619 */
[----:B------:R-:W-:Y:S02]  /*2bd0*/  IMAD.SHL.U32 R3, R29, 0x10, RZ ;  /* 0x000000101d037824 */ /* 0x000fe400078e00ff */
[----:B------:R-:W-:Y:S01]  /*2be0*/  VIADD R30, R2, 0x161f14 ;  /* 0x00161f14021e7836 */ /* 0x000fe20000000000 */
[----:B------:R-:W-:Y:S01]  /*2bf0*/  LOP3.LUT R0, R0, R25, RZ, 0x3c, !PT ;  /* 0x0000001900007212 */ /* 0x000fe200078e3cff */
[----:B------:R-:W-:Y:S02]  /*2c00*/  IMAD.MOV.U32 R2, RZ, RZ, R33 ;  /* 0x000000ffff027224 */ /* 0x000fe400078e0021 */
[----:B------:R-:W-:Y:S02]  /*2c10*/  IMAD.MOV.U32 R25, RZ, RZ, R26 ;  /* 0x000000ffff197224 */ /* 0x000fe400078e001a */
[----:B------:R-:W-:Y:S02]  /*2c20*/  IMAD.SHL.U32 R4, R0, 0x2, RZ ;  /* 0x0000000200047824 */ /* 0x000fe400078e00ff */
[----:B------:R-:W-:-:S03]  /*2c30*/  IMAD.MOV.U32 R26, RZ, RZ, R2 ;  /* 0x000000ffff1a7224 */ /* 0x000fc600078e0002 */
[----:B------:R-:W-:Y:S01]  /*2c40*/  LOP3.LUT R4, R0, R4, R3, 0x96, !PT ;  /* 0x0000000400047212 */ /* 0x000fe200078e9603 */
[----:B------:R-:W-:Y:S02]  /*2c50*/  IMAD.MOV.U32 R0, RZ, RZ, R31 ;  /* 0x000000ffff007224 */ /* 0x000fe400078e001f */
[----:B------:R-:W-:Y:S01]  /*2c60*/  IMAD.MOV.U32 R31, RZ, RZ, R29 ;  /* 0x000000ffff1f7224 */ /* 0x000fe200078e001d */
[----:B------:R-:W-:Y:S01]  /*2c70*/  LOP3.LUT R29, R4, R29, RZ, 0x3c, !PT ;  /* 0x0000001d041d7212 */ /* 0x000fe200078e3cff */
[----:B------:R-:W-:-:S04]  /*2c80*/  IMAD.MOV.U32 R33, RZ, RZ, R0 ;  /* 0x000000ffff217224 */ /* 0x000fc800078e0000 */
[----:B------:R-:W-:-:S05]  /*2c90*/  IMAD.IADD R23, R29, 0x1, R30 ;  /* 0x000000011d177824 */ /* 0x000fca00078e021e */
[----:B------:R-:W-:-:S07]  /*2ca0*/  LOP3.LUT R23, R23, 0xc0000000, RZ, 0xfc, !PT ;  /* 0xc000000017177812 */ /* 0x000fce00078efcff */
.L_x_18:
[----:B------:R-:W-:Y:S05]  /*2cb0*/  BSYNC.RECONVERGENT B0 ;  /* 0x0000000000007941 */ /* 0x000fea0003800200 */
.L_x_17:
[----:B------:R-:W-:Y:S01]  /*2cc0*/  LOP3.LUT R16, R23, 0x7, RZ, 0xc0, !PT ;  /* 0x0000000717107812 */ /* 0x000fe200078ec0ff */
[----:B------:R-:W-:Y:S01]  /*2cd0*/  IMAD.MOV.U32 R0, RZ, RZ, 0x7 ;  /* 0x00000007ff007424 */ /* 0x000fe200078e00ff */
[----:B------:R-:W-:Y:S01]  /*2ce0*/  MOV R2, 0x0 ;  /* 0x0000000000027802 */ /* 0x000fe20000000f00 */
[----:B------:R-:W-:Y:S01]  /*2cf0*/  IMAD.MOV.U32 R17, RZ, RZ, 0x6 ;  /* 0x00000006ff117424 */ /* 0x000fe200078e00ff */
[----:B------:R-:W-:Y:S01]  /*2d00*/  LOP3.LUT R16, R16, 0x7070700, R19, 0xf8, !PT ;  /* 0x0707070010107812 */ /* 0x000fe200078ef813 */
[----:B------:R-:W0:Y:S01]  /*2d10*/  LDCU.64 UR4, c[0x4][0x50] ;  /* 0x01000a00ff0477ac */ /* 0x000e220008000a00 */
[----:B------:R1:W-:Y:S01]  /*2d20*/  STL [R1+0x38], R0 ;  /* 0x0000380001007387 */ /* 0x0003e20000100800 */
[----:B------:R-:W-:Y:S01]  /*2d30*/  SHF.R.U32.HI R23, RZ, 0x3, R23 ;  /* 0x00000003ff177819 */ /* 0x000fe20000011617 */
[----:B------:R-:W2:Y:S01]  /*2d40*/  LDC.64 R2, c[0x4][R2] ;  /* 0x0100000002027b82 */ /* 0x000ea20000000a00 */
[----:B------:R-:W-:Y:S01]  /*2d50*/  IMAD.MOV.U32 R6, RZ, RZ, R22 ;  /* 0x000000ffff067224 */ /* 0x000fe200078e0016 */
[----:B------:R1:W-:Y:S01]  /*2d60*/  STL.64 [R1+0x30], R16 ;  /* 0x0000301001007387 */ /* 0x0003e20000100a00 */
[----:B------:R-:W-:-:S02]  /*2d70*/  IMAD.MOV.U32 R7, RZ, RZ, R24 ;  /* 0x000000ffff077224 */ /* 0x000fc400078e0018 */
[----:B0-----:R-:W-:Y:S02]  /*2d80*/  IMAD.U32 R4, RZ, RZ, UR4 ;  /* 0x00000004ff047e24 */ /* 0x001fe4000f8e00ff */
[----:B-1----:R-:W-:-:S07]  /*2d90*/  IMAD.U32 R5, RZ, RZ, UR5 ;  /* 0x00000005ff057e24 */ /* 0x002fce000f8e00ff */
[----:B------:R-:W-:-:S07]  /*2da0*/  LEPC R20, `(.L_x_14) ;  /* 0x000000001014794e */ /* 0x000fce0000000000 */
[----:B--2---:R-:W-:Y:S05]  /*2db0*/  CALL.ABS.NOINC R2 ;  /* 0x0000000002007343 */ /* 0x004fea0003c00000 */
.L_x_14:
[----:B------:R-:W-:Y:S05]  /*2dc0*/  BSYNC.RECONVERGENT B7 ;  /* 0x0000000000077941 */ /* 0x000fea0003800200 */
.L_x_13:
[----:B------:R-:W-:Y:S01]  /*2dd0*/  LOP3.LUT R0, R16, 0x600, RZ, 0xc0, !PT ;  /* 0x0000060010007812 */ /* 0x000fe200078ec0ff */
[----:B------:R-:W-:Y:S03]  /*2de0*/  BSSY.RECONVERGENT B7, `(.L_x_19) ;  /* 0x000003b000077945 */ /* 0x000fe60003800200 */
[----:B------:R-:W-:-:S13]  /*2df0*/  ISETP.NE.AND P0, PT, R0, 0x600, PT ;  /* 0x000006000000780c */ /* 0x000fda0003f05270 */
[----:B------:R-:W-:Y:S05]  /*2e00*/  @P0 BRA `(.L_x_20) ;  /* 0x0000000000e00947 */ /* 0x000fea0003800000 */
        /* <DEDUP_REMOVED lines=14> */
.L_x_22:
[----:B------:R-:W-:-:S04]  /*2ef0*/  LOP3.LUT R0, R23, 0x6, RZ, 0xc0, !PT ;  /* 0x0000000617007812 */ /* 0x000fc800078ec0ff */
[----:B------:R-:W-:Y:S01]  /*2f00*/  ISETP.NE.AND P0, PT, R0, 0x6, PT ;  /* 0x000000060000780c */ /* 0x000fe20003f05270 */
[--C-:B------:R-:W-:Y:S01]  /*2f10*/  IMAD.MOV.U32 R0, RZ, RZ, R23.reuse ;  /* 0x000000ffff007224 */ /* 0x100fe200078e0017 */
[----:B------:R-:W-:-:S11]  /*2f20*/  SHF.R.U32.HI R23, RZ, 0x3, R23 ;  /* 0x00000003ff177819 */ /* 0x000fd60000011617 */
[----:B------:R-:W-:Y:S05]  /*2f30*/  @!P0 BRA `(.L_x_22) ;  /* 0xfffffffc00ec8947 */ /* 0x000fea000383ffff */
[----:B------:R-:W-:Y:S05]  /*2f40*/  BSYNC.RECONVERGENT B6 ;  /* 0x0000000000067941 */ /* 0x000fea0003800200 */
.L_x_21:
        /* <DEDUP_REMOVED lines=8> */
[----:B------:R-:W-:-:S04]  /*2fd0*/  IMAD.MOV.U32 R25, RZ, RZ, R26 ;  /* 0x000000ffff197224 */ /* 0x000fc800078e001a */
[----:B------:R-:W-:-:S05]  /*2fe0*/  IMAD.SHL.U32 R2, R0, 0x2, RZ ;  /* 0x0000000200027824 */ /* 0x000fca00078e00ff */
[----:B------:R-:W-:Y:S01]  /*2ff0*/  LOP3.LUT R2, R0, R2, R3, 0x96, !PT ;  /* 0x0000000200027212 */ /* 0x000fe200078e9603 */
[----:B------:R-:W-:Y:S02]  /*3000*/  IMAD.MOV.U32 R0, RZ, RZ, R31 ;  /* 0x000000ffff007224 */ /* 0x000fe400078e001f */
[----:B------:R-:W-:Y:S01]  /*3010*/  IMAD.MOV.U32 R31, RZ, RZ, R29 ;  /* 0x000000ffff1f7224 */ /* 0x000fe200078e001d */
[----:B------:R-:W-:Y:S01]  /*3020*/  LOP3.LUT R29, R2, R29, RZ, 0x3c, !PT ;  /* 0x0000001d021d7212 */ /* 0x000fe200078e3cff */
[----:B------:R-:W-:Y:S02]  /*3030*/  IMAD.MOV.U32 R2, RZ, RZ, R33 ;  /* 0x000000ffff027224 */ /* 0x000fe400078e0021 */
[----:B------:R-:W-:Y:S02]  /*3040*/  IMAD.MOV.U32 R33, RZ, RZ, R0 ;  /* 0x000000ffff217224 */ /* 0x000fe400078e0000 */
[----:B------:R-:W-:Y:S02]  /*3050*/  IMAD.IADD R23, R29, 0x1, R30 ;  /* 0x000000011d177824 */ /* 0x000fe400078e021e */
[----:B------:R-:W-:-:S03]  /*3060*/  IMAD.MOV.U32 R26, RZ, RZ, R2 ;  /* 0x000000ffff1a7224 */ /* 0x000fc600078e0002 */
[----:B------:R-:W-:-:S07]  /*3070*/  LOP3.LUT R23, R23, 0xc0000000, RZ, 0xfc, !PT ;  /* 0xc000000017177812 */ /* 0x000fce00078efcff */
.L_x_24:
[----:B------:R-:W-:Y:S05]  /*3080*/  BSYNC.RECONVERGENT B0 ;  /* 0x0000000000007941 */ /* 0x000fea0003800200 */
.L_x_23:
        /* <DEDUP_REMOVED lines=16> */
.L_x_20:
[----:B------:R-:W-:Y:S05]  /*3190*/  BSYNC.RECONVERGENT B7 ;  /* 0x0000000000077941 */ /* 0x000fea0003800200 */
.L_x_19:
        /* <DEDUP_REMOVED lines=18> */
.L_x_28:
[----:B------:R-:W-:-:S04]  /*32c0*/  LOP3.LUT R0, R23, 0x6, RZ, 0xc0, !PT ;  /* 0x0000000617007812 */ /* 0x000fc800078ec0ff */
[----:B------:R-:W-:Y:S01]  /*32d0*/  ISETP.NE.AND P0, PT, R0, 0x6, PT ;  /* 0x000000060000780c */ /* 0x000fe20003f05270 */
[--C-:B------:R-:W-:Y:S01]  /*32e0*/  IMAD.MOV.U32 R0, RZ, RZ, R23.reuse ;  /* 0x000000ffff007224 */ /* 0x100fe200078e0017 */
[----:B------:R-:W-:-:S11]  /*32f0*/  SHF.R.U32.HI R23, RZ, 0x3, R23 ;  /* 0x00000003ff177819 */ /* 0x000fd60000011617 */
[----:B------:R-:W-:Y:S05]  /*3300*/  @!P0 BRA `(.L_x_28) ;  /* 0xfffffffc00ec8947 */ /* 0x000fea000383ffff */
[----:B------:R-:W-:Y:S05]  /*3310*/  BSYNC.RECONVERGENT B6 ;  /* 0x0000000000067941 */ /* 0x000fea0003800200 */
.L_x_27:
        /* <DEDUP_REMOVED lines=19> */
.L_x_30:
[----:B------:R-:W-:Y:S05]  /*3450*/  BSYNC.RECONVERGENT B0 ;  /* 0x0000000000007941 */ /* 0x000fea0003800200 */
.L_x_29:
        /* <DEDUP_REMOVED lines=16> */
.L_x_26:
[----:B------:R-:W-:Y:S05]  /*3560*/  BSYNC.RECONVERGENT B7 ;  /* 0x0000000000077941 */ /* 0x000fea0003800200 */
.L_x_25:
        /* <DEDUP_REMOVED lines=18> */
.L_x_34:
[----:B------:R-:W-:-:S04]  /*3690*/  LOP3.LUT R0, R23, 0x6, RZ, 0xc0, !PT ;  /* 0x0000000617007812 */ /* 0x000fc800078ec0ff */
[----:B------:R-:W-:Y:S01]  /*36a0*/  ISETP.NE.AND P0, PT, R0, 0x6, PT ;  /* 0x000000060000780c */ /* 0x000fe20003f05270 */
[--C-:B------:R-:W-:Y:S01]  /*36b0*/  IMAD.MOV.U32 R0, RZ, RZ, R23.reuse ;  /* 0x000000ffff007224 */ /* 0x100fe200078e0017 */
[----:B------:R-:W-:-:S11]  /*36c0*/  SHF.R.U32.HI R23, RZ, 0x3, R23 ;  /* 0x00000003ff177819 */ /* 0x000fd60000011617 */
[----:B------:R-:W-:Y:S05]  /*36d0*/  @!P0 BRA `(.L_x_34) ;  /* 0xfffffffc00ec8947 */ /* 0x000fea000383ffff */
[----:B------:R-:W-:Y:S05]  /*36e0*/  BSYNC.RECONVERGENT B6 ;  /* 0x0000000000067941 */ /* 0x000fea0003800200 */
.L_x_33:
        /* <DEDUP_REMOVED lines=19> */
.L_x_36:
[----:B------:R-:W-:Y:S05]  /*3820*/  BSYNC.RECONVERGENT B0 ;  /* 0x0000000000007941 */ /* 0x000fea0003800200 */
.L_x_35:
        /* <DEDUP_REMOVED lines=16> */
.L_x_32:
[----:B------:R-:W-:Y:S05]  /*3930*/  BSYNC.RECONVERGENT B7 ;  /* 0x0000000000077941 */ /* 0x000fea0003800200 */
.L_x_31:
        /* <DEDUP_REMOVED lines=18> */
.L_x_40:
[----:B------:R-:W-:-:S04]  /*3a60*/  LOP3.LUT R0, R23, 0x6, RZ, 0xc0, !PT ;  /* 0x0000000617007812 */ /* 0x000fc800078ec0ff */
[----:B------:R-:W-:Y:S01]  /*3a70*/  ISETP.NE.AND P0, PT, R0, 0x6, PT ;  /* 0x000000060000780c */ /* 0x000fe20003f05270 */
[--C-:B------:R-:W-:Y:S01]  /*3a80*/  IMAD.MOV.U32 R0, RZ, RZ, R23.reuse ;  /* 0x000000ffff007224 */ /* 0x100fe200078e0017 */
[----:B------:R-:W-:-:S11]  /*3a90*/  SHF.R.U32.HI R23, RZ, 0x3, R23 ;  /* 0x00000003ff177819 */ /* 0x000fd60000011617 */
[----:B------:R-:W-:Y:S05]  /*3aa0*/  @!P0 BRA `(.L_x_40) ;  /* 0xfffffffc00ec8947 */ /* 0x000fea000383ffff */
[----:B------:R-:W-:Y:S05]  /*3ab0*/  BSYNC.RECONVERGENT B6 ;  /* 0x0000000000067941 */ /* 0x000fea0003800200 */
.L_x_39:
        /* <DEDUP_REMOVED lines=19> */
.L_x_42:
[----:B------:R-:W-:Y:S05]  /*3bf0*/  BSYNC.RECONVERGENT B0 ;  /* 0x0000000000007941 */ /* 0x000fea0003800200 */
.L_x_41:
        /* <DEDUP_REMOVED lines=16> */
.L_x_38:
[----:B------:R-:W-:Y:S05]  /*3d00*/  BSYNC.RECONVERGENT B7 ;  /* 0x0000000000077941 */ /* 0x000fea0003800200 */
.L_x_37:
        /* <DEDUP_REMOVED lines=18> */
.L_x_46:
[----:B------:R-:W-:-:S04]  /*3e30*/  LOP3.LUT R0, R23, 0x6, RZ, 0xc0, !PT ;  /* 0x0000000617007812 */ /* 0x000fc800078ec0ff */
[----:B------:R-:W-:Y:S01]  /*3e40*/  ISETP.NE.AND P0, PT, R0, 0x6, PT ;  /* 0x000000060000780c */ /* 0x000fe20003f05270 */
[--C-:B------:R-:W-:Y:S01]  /*3e50*/  IMAD.MOV.U32 R0, RZ, RZ, R23.reuse ;  /* 0x000000ffff007224 */ /* 0x100fe200078e0017 */
[----:B------:R-:W-:-:S11]  /*3e60*/  SHF.R.U32.HI R23, RZ, 0x3, R23 ;  /* 0x00000003ff177819 */ /* 0x000fd60000011617 */
[----:B------:R-:W-:Y:S05]  /*3e70*/  @!P0 BRA `(.L_x_46) ;  /* 0xfffffffc00ec8947 */ /* 0x000fea000383ffff */
[----:B------:R-:W-:Y:S05]  /*3e80*/  BSYNC.RECONVERGENT B6 ;  /* 0x0000000000067941 */ /* 0x000fea0003800200 */
.L_x_45:
[----:B------:R-:W-:Y:S01]  /*3e90*/  ISETP.NE.AND P0, PT, R0, 0xc, PT ;  /* 0x0000000c0000780c */ /* 0x000fe20003f05270 */
[----:B------:R-:W-:-:S12]  /*3ea0*/  BSSY.RECONVERGENT B0, `(.L_x_47) ;  /* 0x0000011000007945 */ /* 0x000fd80003800200 */
        /* <DEDUP_REMOVED lines=16> */
.L_x_48:
[----:B------:R-:W-:Y:S05]  /*3fb0*/  BSYNC.RECONVERGENT B0 ;  /* 0x0000000000007941 */ /* 0x000fea0003800200 */
.L_x_47:
[----:B------:R-:W-:Y:S01]  /*3fc0*/  LOP3.LUT R3, R0, 0x7, RZ, 0xc0, !PT ;  /* 0x0000000700037812 */ /* 0x000fe200078ec0ff */
[----:B------:R-:W-:Y:S01]  /*3fd0*/  IMAD.MOV.U32 R0, RZ, RZ, 0x700 ;  /* 0x00000700ff007424 */ /* 0x000fe200078e00ff */
[----:B------:R-:W-:Y:S01]  /*3fe0*/  MOV R2, 0x0 ;  /* 0x0000000000027802 */ /* 0x000fe20000000f00 */
[----:B------:R-:W-:Y:S01]  /*3ff0*/  IMAD.MOV.U32 R19, RZ, RZ, 0x600 ;  /* 0x00000600ff137424 */ /* 0x000fe200078e00ff */
[----:B------:R-:W-:Y:S01]  /*4000*/  LOP3.LUT R18, R3, 0xff, R18, 0xf8, !PT ;  /* 0x000000ff03127812 */ /* 0x000fe200078ef812 */
[----:B------:R-:W0:Y:S01]  /*4010*/  LDCU.64 UR4, c[0x4][0x50] ;  /* 0x01000a00ff0477ac */ /* 0x000e220008000a00 */
[----:B------:R1:W-:Y:S01]  /*4020*/  STL [R1+0x38], R0 ;  /* 0x0000380001007387 */ /* 0x0003e20000100800 */
[----:B------:R-:W-:Y:S01]  /*4030*/  IMAD.MOV.U32 R6, RZ, RZ, R22 ;  /* 0x000000ffff067224 */ /* 0x000fe200078e0016 */
[----:B------:R-:W2:Y:S01]  /*4040*/  LDC.64 R2, c[0x4][R2] ;  /* 0x0100000002027b82 */ /* 0x000ea20000000a00 */
[----:B------:R-:W-:Y:S01]  /*4050*/  IMAD.MOV.U32 R7, RZ, RZ, R24 ;  /* 0x000000ffff077224 */ /* 0x000fe200078e0018 */
[----:B------:R1:W-:Y:S01]  /*4060*/  STL.64 [R1+0x30], R18 ;  /* 0x0000301201007387 */ /* 0x0003e20000100a00 */
[----:B0-----:R-:W-:-:S02]  /*4070*/  IMAD.U32 R4, RZ, RZ, UR4 ;  /* 0x00000004ff047e24 */ /* 0x001fc4000f8e00ff */
[----:B-1----:R-:W-:-:S07]  /*4080*/  IMAD.U32 R5, RZ, RZ, UR5 ;  /* 0x00000005ff057e24 */ /* 0x002fce000f8e00ff */
[----:B------:R-:W-:-:S07]  /*4090*/  LEPC R20, `(.L_x_44) ;  /* 0x000000001014794e */ /* 0x000fce0000000000 */
[----:B--2---:R-:W-:Y:S05]  /*40a0*/  CALL.ABS.NOINC R2 ;  /* 0x0000000002007343 */ /* 0x004fea0003c00000 */
.L_x_44:
[----:B------:R-:W-:Y:S05]  /*40b0*/  BSYNC.RECONVERGENT B7 ;  /* 0x0000000000077941 */ /* 0x000fea0003800200 */
.L_x_43:
[----:B------:R-:W-:Y:S01]  /*40c0*/  LOP3.LUT R0, R16, 0x77f7f7f, RZ, 0xc0, !PT ;  /* 0x077f7f7f10007812 */ /* 0x000fe200078ec0ff */
[----:B------:R-:W0:Y:S01]  /*40d0*/  LDCU UR5, c[0x0][0x380] ;  /* 0x00007000ff0577ac */ /* 0x000e220008000800 */
[----:B------:R-:W-:Y:S01]  /*40e0*/  LOP3.LUT R3, R18, 0x77f, RZ, 0xc0, !PT ;  /* 0x0000077f12037812 */ /* 0x000fe200078ec0ff */
[----:B------:R-:W-:Y:S01]  /*40f0*/  VIADD R34, R34, 0x1 ;  /* 0x0000000122227836 */ /* 0x000fe20000000000 */
[----:B------:R-:W-:Y:S01]  /*4100*/  LOP3.LUT R16, R18, 0x808080, R16, 0x48, !PT ;  /* 0x0080808012107812 */ /* 0x000fe200078e4810 */
[----:B------:R-:W-:Y:S01]  /*4110*/  UMOV UR4, 0x1010101 ;  /* 0x0101010100047882 */ /* 0x000fe20000000000 */
[----:B------:R-:W-:Y:S02]  /*4120*/  IMAD.MOV.U32 R6, RZ, RZ, R26 ;  /* 0x000000ffff067224 */ /* 0x000fe400078e001a */
[----:B------:R-:W-:Y:S02]  /*4130*/  IMAD.IADD R3, R0, 0x1, R3 ;  /* 0x0000000100037824 */ /* 0x000fe400078e0203 */
[----:B------:R-:W-:-:S02]  /*4140*/  IMAD.MOV.U32 R0, RZ, RZ, 0x6 ;  /* 0x00000006ff007424 */ /* 0x000fc400078e00ff */
[----:B------:R-:W-:Y:S01]  /*4150*/  IMAD.MOV.U32 R8, RZ, RZ, R33 ;  /* 0x000000ffff087224 */ /* 0x000fe200078e0021 */
[----:B------:R-:W-:Y:S01]  /*4160*/  LOP3.LUT R3, R3, R16, RZ, 0x3c, !PT ;  /* 0x0000001003037212 */ /* 0x000fe200078e3cff */
[----:B------:R-:W-:Y:S02]  /*4170*/  IMAD.MOV.U32 R2, RZ, RZ, R30 ;  /* 0x000000ffff027224 */ /* 0x000fe400078e001e */
[----:B------:R-:W-:Y:S02]  /*4180*/  IMAD.MOV.U32 R26, RZ, RZ, R29 ;  /* 0x000000ffff1a7224 */ /* 0x000fe400078e001d */
[----:B------:R-:W-:Y:S01]  /*4190*/  IDP.4A.U8.U8 R3, R3, UR4, R0 ;  /* 0x0000000403037c26 */ /* 0x000fe20008000000 */
[----:B0-----:R-:W-:Y:S01]  /*41a0*/  ISETP.NE.AND P1, PT, R34, UR5, PT ;  /* 0x0000000522007c0c */ /* 0x001fe2000bf25270 */
[----:B------:R-:W-:-:S05]  /*41b0*/  VIADD R0, R27, 0x9 ;  /* 0x000000091b007836 */ /* 0x000fca0000000000 */
[----:B------:R-:W-:Y:S01]  /*41c0*/  ISETP.GT.U32.AND P0, PT, R0, R3, PT ;  /* 0x000000030000720c */ /* 0x000fe20003f04070 */
[----:B------:R-:W-:Y:S02]  /*41d0*/  VIADD R0, R32, 0x1 ;  /* 0x0000000120007836 */ /* 0x000fe40000000000 */
[----:B------:R-:W-:Y:S02]  /*41e0*/  IMAD.MOV.U32 R3, RZ, RZ, R25 ;  /* 0x000000ffff037224 */ /* 0x000fe400078e0019 */
[----:B------:R-:W-:-:S08]  /*41f0*/  IMAD.MOV.U32 R25, RZ, RZ, R31 ;  /* 0x000000ffff197224 */ /* 0x000fd000078e001f */
[----:B------:R-:W-:-:S04]  /*4200*/  @!P0 IMAD.MOV R0, RZ, RZ, R32 ;  /* 0x000000ffff008224 */ /* 0x000fc800078e0220 */
[----:B------:R-:W-:Y:S01]  /*4210*/  IMAD.MOV.U32 R32, RZ, RZ, R0 ;  /* 0x000000ffff207224 */ /* 0x000fe200078e0000 */
[----:B------:R-:W-:Y:S06]  /*4220*/  @P1 BRA `(.L_x_49) ;  /* 0xffffffe4006c1947 */ /* 0x000fec000383ffff */
[----:B------:R-:W-:Y:S05]  /*4230*/  BSYNC.RECONVERGENT B8 ;  /* 0x0000000000087941 */ /* 0x000fea0003800200 */
.L_x_12:
[----:B------:R-:W-:-:S07]  /*4240*/  IMAD.MOV.U32 R33, RZ, RZ, RZ ;  /* 0x000000ffff217224 */ /* 0x000fce00078e00ff */
.L_x_11:
[----:B012---:R-:W0:Y:S02]  /*4250*/  LDC.64 R2, c[0x0][0x388] ;  /* 0x0000e200ff027b82 */ /* 0x007e240000000a00 */
[----:B0-----:R-:W-:Y:S01]  /*4260*/  REDG.E.ADD.64.STRONG.GPU desc[UR36][R2.64], R32 ;  /* 0x000000200200798e */ /* 0x001fe2000c12e524 */
[----:B------:R-:W-:Y:S05]  /*4270*/  EXIT ;  /* 0x000000000000794d */ /* 0x000fea0003800000 */
.L_x_50:
[----:B------:R-:W-:-:S00]  /*4280*/  BRA `(.L_x_50) ;  /* 0xfffffffc00fc7947 */ /* 0x000fc0000383ffff */
[----:B------:R-:W-:-:S00]  /*4290*/  NOP ;  /* 0x0000000000007918 */ /* 0x000fc00000000000 */
        /* <DEDUP_REMOVED lines=14> */
.L_x_51:


//--------------------- .nv.global.init           --------------------------
	.section	.nv.global.init,"aw",@progbits
	.align	4
.nv.global.init:
	.type		mrg32k3aM1SubSeq,@object
	.size		mrg32k3aM1SubSeq,(mrg32k3aM2SubSeq - mrg32k3aM1SubSeq)
mrg32k3aM1SubSeq:
        /*0000*/ 	.byte	0x0b, 0xcc, 0xee, 0x04, 0x73, 0x29, 0x8b, 0x6f, 0xf6, 0x53, 0x03, 0xf6, 0x23, 0xf6, 0xea, 0xda
        /* <DEDUP_REMOVED lines=125> */
	.type		mrg32k3aM2SubSeq,@object
	.size		mrg32k3aM2SubSeq,(mrg32k3aM1 - mrg32k3aM2SubSeq)
mrg32k3aM2SubSeq:
        /* <DEDUP_REMOVED lines=126> */
	.type		mrg32k3aM1,@object
	.size		mrg32k3aM1,(mrg32k3aM1Seq - mrg32k3aM1)
mrg32k3aM1:
        /* <DEDUP_REMOVED lines=144> */
	.type		mrg32k3aM1Seq,@object
	.size		mrg32k3aM1Seq,(mrg32k3aM2 - mrg32k3aM1Seq)
mrg32k3aM1Seq:
        /* <DEDUP_REMOVED lines=144> */
	.type		mrg32k3aM2,@object
	.size		mrg32k3aM2,(mrg32k3aM2Seq - mrg32k3aM2)
mrg32k3aM2:
        /* <DEDUP_REMOVED lines=144> */
	.type		mrg32k3aM2Seq,@object
	.size		mrg32k3aM2Seq,(precalc_xorwow_matrix - mrg32k3aM2Seq)
mrg32k3aM2Seq:
        /* <DEDUP_REMOVED lines=144> */
	.type		precalc_xorwow_matrix,@object
	.size		precalc_xorwow_matrix,(precalc_xorwow_offset_matrix - precalc_xorwow_matrix)
precalc_xorwow_matrix:
        /* <DEDUP_REMOVED lines=6400> */
	.type		precalc_xorwow_offset_matrix,@object
	.size		precalc_xorwow_offset_matrix,($str - precalc_xorwow_offset_matrix)
precalc_xorwow_offset_matrix:
        /* <DEDUP_REMOVED lines=6400> */
	.type		$str,@object
	.size		$str,($str$1 - $str)
$str:
        /*353c0*/ 	.byte	0x69, 0x6e, 0x70, 0x75, 0x74, 0x73, 0x3a, 0x0a, 0x72, 0x61, 0x6e, 0x64, 0x5f, 0x76, 0x61, 0x72
        /*353d0*/ 	.byte	0x3a, 0x20, 0x25, 0x30, 0x23, 0x30, 0x31, 0x30, 0x78, 0x0a, 0x74, 0x65, 0x73, 0x74, 0x3a, 0x20
        /*353e0*/ 	.byte	0x25, 0x30, 0x23, 0x30, 0x31, 0x30, 0x78, 0x0a, 0x72, 0x65, 0x70, 0x5f, 0x62, 0x69, 0x74, 0x73
        /*353f0*/ 	.byte	0x3a, 0x20, 0x25, 0x30, 0x23, 0x30, 0x31, 0x30, 0x78, 0x0a, 0x0a, 0x00
	.type		$str$1,@object
	.size		$str$1,(.L_10 - $str$1)
$str$1:
        /*353fc*/ 	.byte	0x6f, 0x75, 0x74, 0x70, 0x75, 0x74, 0x73, 0x3a, 0x0a, 0x72, 0x61, 0x6e, 0x64, 0x5f, 0x76, 0x61
        /*3540c*/ 	.byte	0x72, 0x3a, 0x20, 0x25, 0x30, 0x23, 0x30, 0x31, 0x30, 0x78, 0x0a, 0x74, 0x65, 0x73, 0x74, 0x3a
        /*3541c*/ 	.byte	0x20, 0x25, 0x30, 0x23, 0x30, 0x31, 0x30, 0x78, 0x0a, 0x72, 0x65, 0x70, 0x5f, 0x62, 0x69, 0x74
        /*3542c*/ 	.byte	0x73, 0x3a, 0x20, 0x25, 0x30, 0x23, 0x30, 0x31, 0x30, 0x78, 0x0a, 0x0a, 0x0a, 0x00
.L_10:


//--------------------- .nv.shared.reserved.0     --------------------------
	.section	.nv.shared.reserved.0,"aw",@nobits
	.weak		__nv_reservedSMEM_offset_0_alias
	.size		__nv_reservedSMEM_offset_0_alias, 0, 64
	.other		__nv_reservedSMEM_offset_0_alias,@"STO_CUDA_RESERVED_SHARED STV_DEFAULT"
__nv_reservedSMEM_offset_0_alias:
	.zero		0
	.zero		64


//--------------------- .nv.constant0._Z4gamejjPy --------------------------
	.section	.nv.constant0._Z4gamejjPy,"a",@progbits
	.sectionflags	@""
	.align	4
.nv.constant0._Z4gamejjPy:
	.zero		912


//--------------------- SYMBOLS --------------------------

	.type		.nv.reservedSmem.offset0,@object
	.size		.nv.reservedSmem.offset0,0x4
	.type		vprintf,@function
